	.target	sm_90a

	.elftype	@"ET_EXEC"


//--------------------- .note.nv.tkinfo           --------------------------
	.section	.note.nv.tkinfo,"",@"SHT_NOTE"
	.sectionflags	@"SHF_NOTE_NV_TKINFO"
	.tkinfo
        /*0018*/ 	.word	0x00000002
        /*0030*/ 	.string	""
        /*0030*/ 	.string	"ptxas"
        /*0030*/ 	.string	"Cuda compilation tools, release 13.0, V13.0.88"
        /*0030*/ 	.string	"Build cuda_13.0.r13.0/compiler.36424714_0"
        /*0030*/ 	.string	"-arch sm_90a -m 64 "



//--------------------- .note.nv.cuinfo           --------------------------
	.section	.note.nv.cuinfo,"",@"SHT_NOTE"
	.sectionflags	@"SHF_NOTE_NV_CUINFO"
        /*0018*/ 	.short	0x0002
        /*001a*/ 	.short	0x005a
        /*001c*/ 	.short	0x0082
	.zero		2


//--------------------- .nv.info                  --------------------------
	.section	.nv.info,"",@"SHT_CUDA_INFO"
	.align	4


	//----- nvinfo : EIATTR_REGCOUNT
	.align		4
        /*0000*/ 	.byte	0x04, 0x2f
        /*0002*/ 	.short	(.L_12 - .L_11)
	.align		4
.L_11:
        /*0004*/ 	.word	index@(_ZN7cutlass13device_kernelINS_4gemm6kernel13GemmUniversalIN4cute5tupleIJiiiiEEENS1_10collective13CollectiveMmaINS1_37MainloopSm90TmaGmmaWarpSpecializedFP8ILi3ENS5_IJNS4_1CILi2EEENSA_ILi1EEESC_EEENS1_32KernelTmaWarpSpecializedPingpongEEENS5_IJNSA_ILi64EEENSA_ILi256EEENSA_ILi32EEEEEENS_12float_e4m3_tENS5_IJlSC_lEEESK_SL_NS4_8TiledMMAINS4_8MMA_AtomIJNS4_4SM904GMMA31MMA_64x256x32_F32E4M3E4M3_SS_TNILNSP_7ScaleInE1ELSR_1EEEEEENS4_6LayoutINS5_IJSC_SC_SC_EEENS5_IJNSA_ILi0EEESW_SW_EEEEENS5_IJNS4_10UnderscoreESZ_SZ_EEEEENS4_13SM90_TMA_LOADENS4_14ComposedLayoutINS4_7SwizzleILi1ELi4ELi3EEENS4_18smem_ptr_flag_bitsILi8EEENSU_INS5_IJNSA_ILi8EEESI_EEENS5_IJSI_SC_EEEEEEEvNS4_8identityENS4_23SM90_TMA_LOAD_MULTICASTES1C_vS1D_EENS_8epilogue10collective6detail29Sm90TmaWarpSpecializedAdapterINS1H_15DefaultEpilogueISK_SL_SL_NS1G_6thread17LinearCombinationISK_Li1EffLNS1L_9ScaleType4KindE0ELNS_15FloatRoundStyleE2ESK_EENS1_15EpilogueDefaultEEEEEvvEEEEvNT_6ParamsE)
        /*0008*/ 	.word	0x000000a8


	//----- nvinfo : EIATTR_FRAME_SIZE
	.align		4
.L_12:
        /*000c*/ 	.byte	0x04, 0x11
        /*000e*/ 	.short	(.L_14 - .L_13)
	.align		4
.L_13:
        /*0010*/ 	.word	index@(_ZN7cutlass13device_kernelINS_4gemm6kernel13GemmUniversalIN4cute5tupleIJiiiiEEENS1_10collective13CollectiveMmaINS1_37MainloopSm90TmaGmmaWarpSpecializedFP8ILi3ENS5_IJNS4_1CILi2EEENSA_ILi1EEESC_EEENS1_32KernelTmaWarpSpecializedPingpongEEENS5_IJNSA_ILi64EEENSA_ILi256EEENSA_ILi32EEEEEENS_12float_e4m3_tENS5_IJlSC_lEEESK_SL_NS4_8TiledMMAINS4_8MMA_AtomIJNS4_4SM904GMMA31MMA_64x256x32_F32E4M3E4M3_SS_TNILNSP_7ScaleInE1ELSR_1EEEEEENS4_6LayoutINS5_IJSC_SC_SC_EEENS5_IJNSA_ILi0EEESW_SW_EEEEENS5_IJNS4_10UnderscoreESZ_SZ_EEEEENS4_13SM90_TMA_LOADENS4_14ComposedLayoutINS4_7SwizzleILi1ELi4ELi3EEENS4_18smem_ptr_flag_bitsILi8EEENSU_INS5_IJNSA_ILi8EEESI_EEENS5_IJSI_SC_EEEEEEEvNS4_8identityENS4_23SM90_TMA_LOAD_MULTICASTES1C_vS1D_EENS_8epilogue10collective6detail29Sm90TmaWarpSpecializedAdapterINS1H_15DefaultEpilogueISK_SL_SL_NS1G_6thread17LinearCombinationISK_Li1EffLNS1L_9ScaleType4KindE0ELNS_15FloatRoundStyleE2ESK_EENS1_15EpilogueDefaultEEEEEvvEEEEvNT_6ParamsE)
        /*0014*/ 	.word	0x00000118


	//----- nvinfo : EIATTR_MIN_STACK_SIZE
	.align		4
.L_14:
        /*0018*/ 	.byte	0x04, 0x12
        /*001a*/ 	.short	(.L_16 - .L_15)
	.align		4
.L_15:
        /*001c*/ 	.word	index@(_ZN7cutlass13device_kernelINS_4gemm6kernel13GemmUniversalIN4cute5tupleIJiiiiEEENS1_10collective13CollectiveMmaINS1_37MainloopSm90TmaGmmaWarpSpecializedFP8ILi3ENS5_IJNS4_1CILi2EEENSA_ILi1EEESC_EEENS1_32KernelTmaWarpSpecializedPingpongEEENS5_IJNSA_ILi64EEENSA_ILi256EEENSA_ILi32EEEEEENS_12float_e4m3_tENS5_IJlSC_lEEESK_SL_NS4_8TiledMMAINS4_8MMA_AtomIJNS4_4SM904GMMA31MMA_64x256x32_F32E4M3E4M3_SS_TNILNSP_7ScaleInE1ELSR_1EEEEEENS4_6LayoutINS5_IJSC_SC_SC_EEENS5_IJNSA_ILi0EEESW_SW_EEEEENS5_IJNS4_10UnderscoreESZ_SZ_EEEEENS4_13SM90_TMA_LOADENS4_14ComposedLayoutINS4_7SwizzleILi1ELi4ELi3EEENS4_18smem_ptr_flag_bitsILi8EEENSU_INS5_IJNSA_ILi8EEESI_EEENS5_IJSI_SC_EEEEEEEvNS4_8identityENS4_23SM90_TMA_LOAD_MULTICASTES1C_vS1D_EENS_8epilogue10collective6detail29Sm90TmaWarpSpecializedAdapterINS1H_15DefaultEpilogueISK_SL_SL_NS1G_6thread17LinearCombinationISK_Li1EffLNS1L_9ScaleType4KindE0ELNS_15FloatRoundStyleE2ESK_EENS1_15EpilogueDefaultEEEEEvvEEEEvNT_6ParamsE)
        /*0020*/ 	.word	0x00000118
.L_16:


//--------------------- .nv.compat                --------------------------
	.section	.nv.compat,"",@"SHT_CUDA_COMPAT_INFO"
	.align	4
        /*0000*/ 	.byte	0x02, 0x09, 0x01, 0x00, 0x02, 0x02, 0x04, 0x00, 0x02, 0x05, 0x05, 0x00, 0x03, 0x07, 0x01, 0x01
        /*0010*/ 	.byte	0x02, 0x03, 0x01, 0x00, 0x02, 0x06, 0x01, 0x00, 0x04, 0x0b, 0x08, 0x00, 0x00, 0x00, 0x00, 0x00
        /*0020*/ 	.byte	0x00, 0x00, 0x00, 0x00


//--------------------- .nv.info._ZN7cutlass13device_kernelINS_4gemm6kernel13GemmUniversalIN4cute5tupleIJiiiiEEENS1_10collective13CollectiveMmaINS1_37MainloopSm90TmaGmmaWarpSpecializedFP8ILi3ENS5_IJNS4_1CILi2EEENSA_ILi1EEESC_EEENS1_32KernelTmaWarpSpecializedPingpongEEENS5_IJNSA_ILi64EEENSA_ILi256EEENSA_ILi32EEEEEENS_12float_e4m3_tENS5_IJlSC_lEEESK_SL_NS4_8TiledMMAINS4_8MMA_AtomIJNS4_4SM904GMMA31MMA_64x256x32_F32E4M3E4M3_SS_TNILNSP_7ScaleInE1ELSR_1EEEEEENS4_6LayoutINS5_IJSC_SC_SC_EEENS5_IJNSA_ILi0EEESW_SW_EEEEENS5_IJNS4_10UnderscoreESZ_SZ_EEEEENS4_13SM90_TMA_LOADENS4_14ComposedLayoutINS4_7SwizzleILi1ELi4ELi3EEENS4_18smem_ptr_flag_bitsILi8EEENSU_INS5_IJNSA_ILi8EEESI_EEENS5_IJSI_SC_EEEEEEEvNS4_8identityENS4_23SM90_TMA_LOAD_MULTICASTES1C_vS1D_EENS_8epilogue10collective6detail29Sm90TmaWarpSpecializedAdapterINS1H_15DefaultEpilogueISK_SL_SL_NS1G_6thread17LinearCombinationISK_Li1EffLNS1L_9ScaleType4KindE0ELNS_15FloatRoundStyleE2ESK_EENS1_15EpilogueDefaultEEEEEvvEEEEvNT_6ParamsE --------------------------
	.section	.nv.info._ZN7cutlass13device_kernelINS_4gemm6kernel13GemmUniversalIN4cute5tupleIJiiiiEEENS1_10collective13CollectiveMmaINS1_37MainloopSm90TmaGmmaWarpSpecializedFP8ILi3ENS5_IJNS4_1CILi2EEENSA_ILi1EEESC_EEENS1_32KernelTmaWarpSpecializedPingpongEEENS5_IJNSA_ILi64EEENSA_ILi256EEENSA_ILi32EEEEEENS_12float_e4m3_tENS5_IJlSC_lEEESK_SL_NS4_8TiledMMAINS4_8MMA_AtomIJNS4_4SM904GMMA31MMA_64x256x32_F32E4M3E4M3_SS_TNILNSP_7ScaleInE1ELSR_1EEEEEENS4_6LayoutINS5_IJSC_SC_SC_EEENS5_IJNSA_ILi0EEESW_SW_EEEEENS5_IJNS4_10UnderscoreESZ_SZ_EEEEENS4_13SM90_TMA_LOADENS4_14ComposedLayoutINS4_7SwizzleILi1ELi4ELi3EEENS4_18smem_ptr_flag_bitsILi8EEENSU_INS5_IJNSA_ILi8EEESI_EEENS5_IJSI_SC_EEEEEEEvNS4_8identityENS4_23SM90_TMA_LOAD_MULTICASTES1C_vS1D_EENS_8epilogue10collective6detail29Sm90TmaWarpSpecializedAdapterINS1H_15DefaultEpilogueISK_SL_SL_NS1G_6thread17LinearCombinationISK_Li1EffLNS1L_9ScaleType4KindE0ELNS_15FloatRoundStyleE2ESK_EENS1_15EpilogueDefaultEEEEEvvEEEEvNT_6ParamsE,"",@"SHT_CUDA_INFO"
	.sectionflags	@""
	.align	4


	//----- nvinfo : EIATTR_CUDA_API_VERSION
	.align		4
        /*0000*/ 	.byte	0x04, 0x37
        /*0002*/ 	.short	(.L_18 - .L_17)
.L_17:
        /*0004*/ 	.word	0x00000082


	//----- nvinfo : EIATTR_KPARAM_INFO
	.align		4
.L_18:
        /*0008*/ 	.byte	0x04, 0x17
        /*000a*/ 	.short	(.L_20 - .L_19)
.L_19:
        /*000c*/ 	.word	0x00000000
        /*0010*/ 	.short	0x0000
        /*0012*/ 	.short	0x0070
        /*0014*/ 	.byte	0x00, 0xf0, 0x01, 0x10


	//----- nvinfo : EIATTR_SPARSE_MMA_MASK
	.align		4
.L_20:
        /*0018*/ 	.byte	0x03, 0x50
        /*001a*/ 	.short	0x0000


	//----- nvinfo : EIATTR_MAXREG_COUNT
	.align		4
        /*001c*/ 	.byte	0x03, 0x1b
        /*001e*/ 	.short	0x00a8


	//----- nvinfo : EIATTR_NUM_BARRIERS
	.align		4
        /*0020*/ 	.byte	0x02, 0x4c
        /*0022*/ 	.byte	0x01
	.zero		1


	//----- nvinfo : EIATTR_ANNOTATIONS
	.align		4
        /*0024*/ 	.byte	0x04, 0x55
        /*0026*/ 	.short	(.L_22 - .L_21)


	//   ....[0]....
.L_21:
        /*0028*/ 	.word	0x00000001
        /*002c*/ 	.byte	0x00, 0x07, 0x00, 0x00, 0x01, 0x00, 0x00, 0x00, 0xf0, 0x08, 0x00, 0x00, 0x01, 0x00, 0x00, 0x00
        /* <DEDUP_REMOVED lines=212> */
        /*0d7c*/ 	.byte	0xe0, 0x01, 0x01, 0x00


	//----- nvinfo : EIATTR_MERCURY_ISA_VERSION
	.align		4
.L_22:
        /*0d80*/ 	.byte	0x03, 0x5f
        /*0d82*/ 	.short	0x0101


	//----- nvinfo : EIATTR_INT_WARP_WIDE_INSTR_OFFSETS
	.align		4
        /*0d84*/ 	.byte	0x04, 0x31
        /*0d86*/ 	.short	(.L_24 - .L_23)


	//   ....[0]....
.L_23:
        /*0d88*/ 	.word	0x00000580


	//   ....[1]....
        /*0d8c*/ 	.word	0x00000600


	//   ....[2]....
        /*0d90*/ 	.word	0x00000610


	//   ....[3]....
        /*0d94*/ 	.word	0x00000640


	//   ....[4]....
        /*0d98*/ 	.word	0x00000680


	//   ....[5]....
        /*0d9c*/ 	.word	0x000006b0


	//   ....[6]....
        /*0da0*/ 	.word	0x000007c0


	//   ....[7]....
        /*0da4*/ 	.word	0x000007e0


	//   ....[8]....
        /*0da8*/ 	.word	0x000055e0


	//----- nvinfo : EIATTR_COOP_GROUP_MASK_REGIDS
	.align		4
.L_24:
        /*0dac*/ 	.byte	0x04, 0x29
        /*0dae*/ 	.short	(.L_26 - .L_25)


	//   ....[0]....
.L_25:
        /*0db0*/ 	.word	0xffffffff


	//   ....[1]....
        /*0db4*/ 	.word	0xffffffff


	//   ....[2]....
        /*0db8*/ 	.word	0xffffffff


	//   ....[3]....
        /*0dbc*/ 	.word	0xffffffff


	//   ....[4]....
        /*0dc0*/ 	.word	0xffffffff


	//   ....[5]....
        /*0dc4*/ 	.word	0xffffffff


	//   ....[6]....
        /*0dc8*/ 	.word	0xffffffff


	//----- nvinfo : EIATTR_COOP_GROUP_INSTR_OFFSETS
	.align		4
.L_26:
        /*0dcc*/ 	.byte	0x04, 0x28
        /*0dce*/ 	.short	(.L_28 - .L_27)


	//   ....[0]....
.L_27:
        /*0dd0*/ 	.word	0x00000070


	//   ....[1]....
        /*0dd4*/ 	.word	0x00000090


	//   ....[2]....
        /*0dd8*/ 	.word	0x00000190


	//   ....[3]....
        /*0ddc*/ 	.word	0x00000390


	//   ....[4]....
        /*0de0*/ 	.word	0x000003d0


	//   ....[5]....
        /*0de4*/ 	.word	0x000004d0


	//   ....[6]....
        /*0de8*/ 	.word	0x00000980


	//----- nvinfo : EIATTR_REG_RECONFIG
	.align		4
.L_28:
        /*0dec*/ 	.byte	0x01, 0x54
	.zero		2


	//----- nvinfo : EIATTR_MBARRIER_INSTR_OFFSETS
	.align		4
        /*0df0*/ 	.byte	0x04, 0x39
        /*0df2*/ 	.short	(.L_30 - .L_29)


	//   ....[0]....
.L_29:
        /*0df4*/ 	.word	0x00000310
        /*0df8*/ 	.word	0x000000ff
        /*0dfc*/ 	.word	0x00000000
        /*0e00*/ 	.short	0x0100
        /*0e02*/ 	.byte	0x07
	.zero		1


	//   ....[1]....
        /*0e04*/ 	.word	0x00000320
        /*0e08*/ 	.word	0x000000ff
        /*0e0c*/ 	.word	0x00000018
        /*0e10*/ 	.short	0x0100
        /*0e12*/ 	.byte	0x07
	.zero		1


	//   ....[2]....
        /*0e14*/ 	.word	0x00000330
        /*0e18*/ 	.word	0x000000ff
        /*0e1c*/ 	.word	0x00000008
        /*0e20*/ 	.short	0x0100
        /*0e22*/ 	.byte	0x07
	.zero		1


	//   ....[3]....
        /*0e24*/ 	.word	0x00000340
        /*0e28*/ 	.word	0x000000ff
        /*0e2c*/ 	.word	0x00000020
        /*0e30*/ 	.short	0x0100
        /*0e32*/ 	.byte	0x07
	.zero		1


	//   ....[4]....
        /*0e34*/ 	.word	0x00000350
        /*0e38*/ 	.word	0x000000ff
        /*0e3c*/ 	.word	0x00000010
        /*0e40*/ 	.short	0x0100
        /*0e42*/ 	.byte	0x07
	.zero		1


	//   ....[5]....
        /*0e44*/ 	.word	0x00000360
        /*0e48*/ 	.word	0x000000ff
        /*0e4c*/ 	.word	0x00000028
        /*0e50*/ 	.short	0x0100
        /*0e52*/ 	.byte	0x07
	.zero		1


	//   ....[6]....
        /*0e54*/ 	.word	0x00000820
        /*0e58*/ 	.word	0x000000ff
        /*0e5c*/ 	.word	0x00000060
        /*0e60*/ 	.short	0x0100
        /*0e62*/ 	.byte	0x07
	.zero		1


	//   ....[7]....
        /*0e64*/ 	.word	0x000008c0
        /*0e68*/ 	.word	0x000000ff
        /*0e6c*/ 	.word	0x00000068
        /*0e70*/ 	.short	0x0100
        /*0e72*/ 	.byte	0x07
	.zero		1


	//   ....[8]....
        /*0e74*/ 	.word	0x00000900
        /*0e78*/ 	.word	0x000000ff
        /*0e7c*/ 	.word	0x00000040
        /*0e80*/ 	.short	0x0100
        /*0e82*/ 	.byte	0x0a
	.zero		1


	//   ....[9]....
        /*0e84*/ 	.word	0x00000910
        /*0e88*/ 	.word	0x000000ff
        /*0e8c*/ 	.word	0x00000048
        /*0e90*/ 	.short	0x0100
        /*0e92*/ 	.byte	0x0a
	.zero		1


	//   ....[10]....
        /*0e94*/ 	.word	0x00000920
        /*0e98*/ 	.word	0x000000ff
        /*0e9c*/ 	.word	0x00000050
        /*0ea0*/ 	.short	0x0100
        /*0ea2*/ 	.byte	0x0a
	.zero		1


	//   ....[11]....
        /*0ea4*/ 	.word	0x00000930
        /*0ea8*/ 	.word	0x000000ff
        /*0eac*/ 	.word	0x00000058
        /*0eb0*/ 	.short	0x0100
        /*0eb2*/ 	.byte	0x0a
	.zero		1


	//   ....[12]....
        /*0eb4*/ 	.word	0x000017e0
        /*0eb8*/ 	.word	0x000000ff
        /*0ebc*/ 	.word	0xfffffff8
        /*0ec0*/ 	.short	0x010a
        /*0ec2*/ 	.byte	0x11
	.zero		1


	//   ....[13]....
        /*0ec4*/ 	.word	0x000021c0
        /*0ec8*/ 	.word	0x000000ff
        /*0ecc*/ 	.word	0x00000000
        /*0ed0*/ 	.short	0x010a
        /*0ed2*/ 	.byte	0x06
	.zero		1


	//   ....[14]....
        /*0ed4*/ 	.word	0x00002200
        /*0ed8*/ 	.word	0x000000ff
        /*0edc*/ 	.word	0x00000000
        /*0ee0*/ 	.short	0x010a
        /*0ee2*/ 	.byte	0x06
	.zero		1


	//   ....[15]....
        /*0ee4*/ 	.word	0x00003390
        /*0ee8*/ 	.word	0x000000ff
        /*0eec*/ 	.word	0x00000000
        /*0ef0*/ 	.short	0x010a
        /*0ef2*/ 	.byte	0x09
	.zero		1


	//   ....[16]....
        /*0ef4*/ 	.word	0x000033d0
        /*0ef8*/ 	.word	0x000000ff
        /*0efc*/ 	.word	0x00000000
        /*0f00*/ 	.short	0x010a
        /*0f02*/ 	.byte	0x09
	.zero		1


	//   ....[17]....
        /*0f04*/ 	.word	0x00004440
        /*0f08*/ 	.word	0x000000e5
        /*0f0c*/ 	.word	0x00000000
        /*0f10*/ 	.short	0x0101
        /*0f12*/ 	.byte	0x3f
	.zero		1


	//   ....[18]....
        /*0f14*/ 	.word	0x00005500
        /*0f18*/ 	.word	0x000000e3
        /*0f1c*/ 	.word	0x00000000
        /*0f20*/ 	.short	0x0101
        /*0f22*/ 	.byte	0x1d
	.zero		1


	//   ....[19]....
        /*0f24*/ 	.word	0x00005690
        /*0f28*/ 	.word	0x00000018
        /*0f2c*/ 	.word	0x00000000
        /*0f30*/ 	.short	0x0101
        /*0f32*/ 	.byte	0x3f
	.zero		1


	//   ....[20]....
        /*0f34*/ 	.word	0x00005750
        /*0f38*/ 	.word	0x000000ff
        /*0f3c*/ 	.word	0x00000008
        /*0f40*/ 	.short	0x010a
        /*0f42*/ 	.byte	0x11
	.zero		1


	//   ....[21]....
        /*0f44*/ 	.word	0x0000e940
        /*0f48*/ 	.word	0x00000003
        /*0f4c*/ 	.word	0x00000000
        /*0f50*/ 	.short	0x0101
        /*0f52*/ 	.byte	0x1d
	.zero		1


	//   ....[22]....
        /*0f54*/ 	.word	0x0000f390
        /*0f58*/ 	.word	0x0000000d
        /*0f5c*/ 	.word	0x00000018
        /*0f60*/ 	.short	0x010a
        /*0f62*/ 	.byte	0x3f
	.zero		1


	//   ....[23]....
        /*0f64*/ 	.word	0x0000f760
        /*0f68*/ 	.word	0x00000004
        /*0f6c*/ 	.word	0x00000068
        /*0f70*/ 	.short	0x0101
        /*0f72*/ 	.byte	0x3f
	.zero		1


	//   ....[24]....
        /*0f74*/ 	.word	0x0000ff60
        /*0f78*/ 	.word	0x00000007
        /*0f7c*/ 	.word	0x00000000
        /*0f80*/ 	.short	0x010a
        /*0f82*/ 	.byte	0x3f
	.zero		1


	//   ....[25]....
        /*0f84*/ 	.word	0x0000ffe0
        /*0f88*/ 	.word	0x00000009
        /*0f8c*/ 	.word	0x00000000
        /*0f90*/ 	.short	0x010a
        /*0f92*/ 	.byte	0x3f
	.zero		1


	//   ....[26]....
        /*0f94*/ 	.word	0x00010070
        /*0f98*/ 	.word	0x00000003
        /*0f9c*/ 	.word	0x00000000
        /*0fa0*/ 	.short	0x010a
        /*0fa2*/ 	.byte	0x3f
	.zero		1


	//   ....[27]....
        /*0fa4*/ 	.word	0x000100e0
        /*0fa8*/ 	.word	0x00000003
        /*0fac*/ 	.word	0xfffffff8
        /*0fb0*/ 	.short	0x010a
        /*0fb2*/ 	.byte	0x3f
	.zero		1


	//   ....[28]....
        /*0fb4*/ 	.word	0x00010140
        /*0fb8*/ 	.word	0x00000003
        /*0fbc*/ 	.word	0x00000000
        /*0fc0*/ 	.short	0x010a
        /*0fc2*/ 	.byte	0x3f
	.zero		1


	//   ....[29]....
        /*0fc4*/ 	.word	0x000101b0
        /*0fc8*/ 	.word	0x00000000
        /*0fcc*/ 	.word	0x00000000
        /*0fd0*/ 	.short	0x010a
        /*0fd2*/ 	.byte	0x3f
	.zero		1


	//   ....[30]....
        /*0fd4*/ 	.word	0x00010220
        /*0fd8*/ 	.word	0x00000019
        /*0fdc*/ 	.word	0x00000008
        /*0fe0*/ 	.short	0x010a
        /*0fe2*/ 	.byte	0x3f
	.zero		1


	//   ....[31]....
        /*0fe4*/ 	.word	0x000102f0
        /*0fe8*/ 	.word	0x0000000d
        /*0fec*/ 	.word	0x00000018
        /*0ff0*/ 	.short	0x010a
        /*0ff2*/ 	.byte	0x3f
	.zero		1


	//   ....[32]....
        /*0ff4*/ 	.word	0x000103d0
        /*0ff8*/ 	.word	0x00000007
        /*0ffc*/ 	.word	0x00000000
        /*1000*/ 	.short	0x010a
        /*1002*/ 	.byte	0x3f
	.zero		1


	//   ....[33]....
        /*1004*/ 	.word	0x00010420
        /*1008*/ 	.word	0x00000009
        /*100c*/ 	.word	0x00000000
        /*1010*/ 	.short	0x010a
        /*1012*/ 	.byte	0x3f
	.zero		1


	//----- nvinfo : EIATTR_NUM_MBARRIERS
	.align		4
.L_30:
        /*1014*/ 	.byte	0x03, 0x38
        /*1016*/ 	.short	0x000c


	//----- nvinfo : EIATTR_EXIT_INSTR_OFFSETS
	.align		4
        /*1018*/ 	.byte	0x04, 0x1c
        /*101a*/ 	.short	(.L_32 - .L_31)


	//   ....[0]....
.L_31:
        /*101c*/ 	.word	0x00001520


	//   ....[1]....
        /*1020*/ 	.word	0x00001580


	//   ....[2]....
        /*1024*/ 	.word	0x0000f050


	//   ....[3]....
        /*1028*/ 	.word	0x0000f080


	//   ....[4]....
        /*102c*/ 	.word	0x000100c0


	//----- nvinfo : EIATTR_MAX_THREADS
	.align		4
.L_32:
        /*1030*/ 	.byte	0x04, 0x05
        /*1032*/ 	.short	(.L_34 - .L_33)
.L_33:
        /*1034*/ 	.word	0x00000180
        /*1038*/ 	.word	0x00000001
        /*103c*/ 	.word	0x00000001


	//----- nvinfo : EIATTR_CRS_STACK_SIZE
	.align		4
.L_34:
        /*1040*/ 	.byte	0x04, 0x1e
        /*1042*/ 	.short	(.L_36 - .L_35)
.L_35:
        /*1044*/ 	.word	0x00000000


	//----- nvinfo : EIATTR_CBANK_PARAM_SIZE
	.align		4
.L_36:
        /*1048*/ 	.byte	0x03, 0x19
        /*104a*/ 	.short	0x0470


	//----- nvinfo : EIATTR_PARAM_CBANK
	.align		4
        /*104c*/ 	.byte	0x04, 0x0a
        /*104e*/ 	.short	(.L_38 - .L_37)
	.align		4
.L_37:
        /*1050*/ 	.word	index@(.nv.constant0._ZN7cutlass13device_kernelINS_4gemm6kernel13GemmUniversalIN4cute5tupleIJiiiiEEENS1_10collective13CollectiveMmaINS1_37MainloopSm90TmaGmmaWarpSpecializedFP8ILi3ENS5_IJNS4_1CILi2EEENSA_ILi1EEESC_EEENS1_32KernelTmaWarpSpecializedPingpongEEENS5_IJNSA_ILi64EEENSA_ILi256EEENSA_ILi32EEEEEENS_12float_e4m3_tENS5_IJlSC_lEEESK_SL_NS4_8TiledMMAINS4_8MMA_AtomIJNS4_4SM904GMMA31MMA_64x256x32_F32E4M3E4M3_SS_TNILNSP_7ScaleInE1ELSR_1EEEEEENS4_6LayoutINS5_IJSC_SC_SC_EEENS5_IJNSA_ILi0EEESW_SW_EEEEENS5_IJNS4_10UnderscoreESZ_SZ_EEEEENS4_13SM90_TMA_LOADENS4_14ComposedLayoutINS4_7SwizzleILi1ELi4ELi3EEENS4_18smem_ptr_flag_bitsILi8EEENSU_INS5_IJNSA_ILi8EEESI_EEENS5_IJSI_SC_EEEEEEEvNS4_8identityENS4_23SM90_TMA_LOAD_MULTICASTES1C_vS1D_EENS_8epilogue10collective6detail29Sm90TmaWarpSpecializedAdapterINS1H_15DefaultEpilogueISK_SL_SL_NS1G_6thread17LinearCombinationISK_Li1EffLNS1L_9ScaleType4KindE0ELNS_15FloatRoundStyleE2ESK_EENS1_15EpilogueDefaultEEEEEvvEEEEvNT_6ParamsE)
        /*1054*/ 	.short	0x0210
        /*1056*/ 	.short	0x0470


	//----- nvinfo : EIATTR_SW_WAR
	.align		4
.L_38:
        /*1058*/ 	.byte	0x04, 0x36
        /*105a*/ 	.short	(.L_40 - .L_39)
.L_39:
        /*105c*/ 	.word	0x00000008
.L_40:


//--------------------- .nv.callgraph             --------------------------
	.section	.nv.callgraph,"",@"SHT_CUDA_CALLGRAPH"
	.align	4
	.sectionentsize	8
	.align		4
        /*0000*/ 	.word	0x00000000
	.align		4
        /*0004*/ 	.word	0xffffffff
	.align		4
        /*0008*/ 	.word	0x00000000
	.align		4
        /*000c*/ 	.word	0xfffffffe
	.align		4
        /*0010*/ 	.word	0x00000000
	.align		4
        /*0014*/ 	.word	0xfffffffd
	.align		4
        /*0018*/ 	.word	0x00000000
	.align		4
        /*001c*/ 	.word	0xfffffffc


//--------------------- .nv.constant4             --------------------------
	.section	.nv.constant4,"a",@progbits
	.align	8
	.align		8
.nv.constant4:
        /*0000*/ 	.dword	_ZN39_INTERNAL_84ad58ec_4_k_cu_b6f3750c_35354cuda3std3__45__cpo5beginE
	.align		8
        /*0008*/ 	.dword	_ZN39_INTERNAL_84ad58ec_4_k_cu_b6f3750c_35354cuda3std3__45__cpo3endE
	.align		8
        /*0010*/ 	.dword	_ZN39_INTERNAL_84ad58ec_4_k_cu_b6f3750c_35354cuda3std3__45__cpo6cbeginE
	.align		8
        /*0018*/ 	.dword	_ZN39_INTERNAL_84ad58ec_4_k_cu_b6f3750c_35354cuda3std3__45__cpo4cendE
	.align		8
        /*0020*/ 	.dword	_ZN39_INTERNAL_84ad58ec_4_k_cu_b6f3750c_35354cuda3std3__441_GLOBAL__N__84ad58ec_4_k_cu_b6f3750c_35356ignoreE
	.align		8
        /*0028*/ 	.dword	_ZN39_INTERNAL_84ad58ec_4_k_cu_b6f3750c_35354cuda3std3__419piecewise_constructE
	.align		8
        /*0030*/ 	.dword	_ZN39_INTERNAL_84ad58ec_4_k_cu_b6f3750c_35354cuda3std3__48in_placeE
	.align		8
        /*0038*/ 	.dword	_ZN39_INTERNAL_84ad58ec_4_k_cu_b6f3750c_35354cuda3std6ranges3__45__cpo4swapE
	.align		8
        /*0040*/ 	.dword	_ZN39_INTERNAL_84ad58ec_4_k_cu_b6f3750c_35354cuda3std6ranges3__45__cpo9iter_moveE
	.align		8
        /*0048*/ 	.dword	_ZN39_INTERNAL_84ad58ec_4_k_cu_b6f3750c_35354cute7productE
	.align		8
        /*0050*/ 	.dword	_ZN39_INTERNAL_84ad58ec_4_k_cu_b6f3750c_35354cute1_E


//--------------------- .text._ZN7cutlass13device_kernelINS_4gemm6kernel13GemmUniversalIN4cute5tupleIJiiiiEEENS1_10collective13CollectiveMmaINS1_37MainloopSm90TmaGmmaWarpSpecializedFP8ILi3ENS5_IJNS4_1CILi2EEENSA_ILi1EEESC_EEENS1_32KernelTmaWarpSpecializedPingpongEEENS5_IJNSA_ILi64EEENSA_ILi256EEENSA_ILi32EEEEEENS_12float_e4m3_tENS5_IJlSC_lEEESK_SL_NS4_8TiledMMAINS4_8MMA_AtomIJNS4_4SM904GMMA31MMA_64x256x32_F32E4M3E4M3_SS_TNILNSP_7ScaleInE1ELSR_1EEEEEENS4_6LayoutINS5_IJSC_SC_SC_EEENS5_IJNSA_ILi0EEESW_SW_EEEEENS5_IJNS4_10UnderscoreESZ_SZ_EEEEENS4_13SM90_TMA_LOADENS4_14ComposedLayoutINS4_7SwizzleILi1ELi4ELi3EEENS4_18smem_ptr_flag_bitsILi8EEENSU_INS5_IJNSA_ILi8EEESI_EEENS5_IJSI_SC_EEEEEEEvNS4_8identityENS4_23SM90_TMA_LOAD_MULTICASTES1C_vS1D_EENS_8epilogue10collective6detail29Sm90TmaWarpSpecializedAdapterINS1H_15DefaultEpilogueISK_SL_SL_NS1G_6thread17LinearCombinationISK_Li1EffLNS1L_9ScaleType4KindE0ELNS_15FloatRoundStyleE2ESK_EENS1_15EpilogueDefaultEEEEEvvEEEEvNT_6ParamsE --------------------------
	.section	.text._ZN7cutlass13device_kernelINS_4gemm6kernel13GemmUniversalIN4cute5tupleIJiiiiEEENS1_10collective13CollectiveMmaINS1_37MainloopSm90TmaGmmaWarpSpecializedFP8ILi3ENS5_IJNS4_1CILi2EEENSA_ILi1EEESC_EEENS1_32KernelTmaWarpSpecializedPingpongEEENS5_IJNSA_ILi64EEENSA_ILi256EEENSA_ILi32EEEEEENS_12float_e4m3_tENS5_IJlSC_lEEESK_SL_NS4_8TiledMMAINS4_8MMA_AtomIJNS4_4SM904GMMA31MMA_64x256x32_F32E4M3E4M3_SS_TNILNSP_7ScaleInE1ELSR_1EEEEEENS4_6LayoutINS5_IJSC_SC_SC_EEENS5_IJNSA_ILi0EEESW_SW_EEEEENS5_IJNS4_10UnderscoreESZ_SZ_EEEEENS4_13SM90_TMA_LOADENS4_14ComposedLayoutINS4_7SwizzleILi1ELi4ELi3EEENS4_18smem_ptr_flag_bitsILi8EEENSU_INS5_IJNSA_ILi8EEESI_EEENS5_IJSI_SC_EEEEEEEvNS4_8identityENS4_23SM90_TMA_LOAD_MULTICASTES1C_vS1D_EENS_8epilogue10collective6detail29Sm90TmaWarpSpecializedAdapterINS1H_15DefaultEpilogueISK_SL_SL_NS1G_6thread17LinearCombinationISK_Li1EffLNS1L_9ScaleType4KindE0ELNS_15FloatRoundStyleE2ESK_EENS1_15EpilogueDefaultEEEEEvvEEEEvNT_6ParamsE,"ax",@progbits
	.align	128
.text._ZN7cutlass13device_kernelINS_4gemm6kernel13GemmUniversalIN4cute5tupleIJiiiiEEENS1_10collective13CollectiveMmaINS1_37MainloopSm90TmaGmmaWarpSpecializedFP8ILi3ENS5_IJNS4_1CILi2EEENSA_ILi1EEESC_EEENS1_32KernelTmaWarpSpecializedPingpongEEENS5_IJNSA_ILi64EEENSA_ILi256EEENSA_ILi32EEEEEENS_12float_e4m3_tENS5_IJlSC_lEEESK_SL_NS4_8TiledMMAINS4_8MMA_AtomIJNS4_4SM904GMMA31MMA_64x256x32_F32E4M3E4M3_SS_TNILNSP_7ScaleInE1ELSR_1EEEEEENS4_6LayoutINS5_IJSC_SC_SC_EEENS5_IJNSA_ILi0EEESW_SW_EEEEENS5_IJNS4_10UnderscoreESZ_SZ_EEEEENS4_13SM90_TMA_LOADENS4_14ComposedLayoutINS4_7SwizzleILi1ELi4ELi3EEENS4_18smem_ptr_flag_bitsILi8EEENSU_INS5_IJNSA_ILi8EEESI_EEENS5_IJSI_SC_EEEEEEEvNS4_8identityENS4_23SM90_TMA_LOAD_MULTICASTES1C_vS1D_EENS_8epilogue10collective6detail29Sm90TmaWarpSpecializedAdapterINS1H_15DefaultEpilogueISK_SL_SL_NS1G_6thread17LinearCombinationISK_Li1EffLNS1L_9ScaleType4KindE0ELNS_15FloatRoundStyleE2ESK_EENS1_15EpilogueDefaultEEEEEvvEEEEvNT_6ParamsE:
        .type           _ZN7cutlass13device_kernelINS_4gemm6kernel13GemmUniversalIN4cute5tupleIJiiiiEEENS1_10collective13CollectiveMmaINS1_37MainloopSm90TmaGmmaWarpSpecializedFP8ILi3ENS5_IJNS4_1CILi2EEENSA_ILi1EEESC_EEENS1_32KernelTmaWarpSpecializedPingpongEEENS5_IJNSA_ILi64EEENSA_ILi256EEENSA_ILi32EEEEEENS_12float_e4m3_tENS5_IJlSC_lEEESK_SL_NS4_8TiledMMAINS4_8MMA_AtomIJNS4_4SM904GMMA31MMA_64x256x32_F32E4M3E4M3_SS_TNILNSP_7ScaleInE1ELSR_1EEEEEENS4_6LayoutINS5_IJSC_SC_SC_EEENS5_IJNSA_ILi0EEESW_SW_EEEEENS5_IJNS4_10UnderscoreESZ_SZ_EEEEENS4_13SM90_TMA_LOADENS4_14ComposedLayoutINS4_7SwizzleILi1ELi4ELi3EEENS4_18smem_ptr_flag_bitsILi8EEENSU_INS5_IJNSA_ILi8EEESI_EEENS5_IJSI_SC_EEEEEEEvNS4_8identityENS4_23SM90_TMA_LOAD_MULTICASTES1C_vS1D_EENS_8epilogue10collective6detail29Sm90TmaWarpSpecializedAdapterINS1H_15DefaultEpilogueISK_SL_SL_NS1G_6thread17LinearCombinationISK_Li1EffLNS1L_9ScaleType4KindE0ELNS_15FloatRoundStyleE2ESK_EENS1_15EpilogueDefaultEEEEEvvEEEEvNT_6ParamsE,@function
        .size           _ZN7cutlass13device_kernelINS_4gemm6kernel13GemmUniversalIN4cute5tupleIJiiiiEEENS1_10collective13CollectiveMmaINS1_37MainloopSm90TmaGmmaWarpSpecializedFP8ILi3ENS5_IJNS4_1CILi2EEENSA_ILi1EEESC_EEENS1_32KernelTmaWarpSpecializedPingpongEEENS5_IJNSA_ILi64EEENSA_ILi256EEENSA_ILi32EEEEEENS_12float_e4m3_tENS5_IJlSC_lEEESK_SL_NS4_8TiledMMAINS4_8MMA_AtomIJNS4_4SM904GMMA31MMA_64x256x32_F32E4M3E4M3_SS_TNILNSP_7ScaleInE1ELSR_1EEEEEENS4_6LayoutINS5_IJSC_SC_SC_EEENS5_IJNSA_ILi0EEESW_SW_EEEEENS5_IJNS4_10UnderscoreESZ_SZ_EEEEENS4_13SM90_TMA_LOADENS4_14ComposedLayoutINS4_7SwizzleILi1ELi4ELi3EEENS4_18smem_ptr_flag_bitsILi8EEENSU_INS5_IJNSA_ILi8EEESI_EEENS5_IJSI_SC_EEEEEEEvNS4_8identityENS4_23SM90_TMA_LOAD_MULTICASTES1C_vS1D_EENS_8epilogue10collective6detail29Sm90TmaWarpSpecializedAdapterINS1H_15DefaultEpilogueISK_SL_SL_NS1G_6thread17LinearCombinationISK_Li1EffLNS1L_9ScaleType4KindE0ELNS_15FloatRoundStyleE2ESK_EENS1_15EpilogueDefaultEEEEEvvEEEEvNT_6ParamsE,(.L_x_334 - _ZN7cutlass13device_kernelINS_4gemm6kernel13GemmUniversalIN4cute5tupleIJiiiiEEENS1_10collective13CollectiveMmaINS1_37MainloopSm90TmaGmmaWarpSpecializedFP8ILi3ENS5_IJNS4_1CILi2EEENSA_ILi1EEESC_EEENS1_32KernelTmaWarpSpecializedPingpongEEENS5_IJNSA_ILi64EEENSA_ILi256EEENSA_ILi32EEEEEENS_12float_e4m3_tENS5_IJlSC_lEEESK_SL_NS4_8TiledMMAINS4_8MMA_AtomIJNS4_4SM904GMMA31MMA_64x256x32_F32E4M3E4M3_SS_TNILNSP_7ScaleInE1ELSR_1EEEEEENS4_6LayoutINS5_IJSC_SC_SC_EEENS5_IJNSA_ILi0EEESW_SW_EEEEENS5_IJNS4_10UnderscoreESZ_SZ_EEEEENS4_13SM90_TMA_LOADENS4_14ComposedLayoutINS4_7SwizzleILi1ELi4ELi3EEENS4_18smem_ptr_flag_bitsILi8EEENSU_INS5_IJNSA_ILi8EEESI_EEENS5_IJSI_SC_EEEEEEEvNS4_8identityENS4_23SM90_TMA_LOAD_MULTICASTES1C_vS1D_EENS_8epilogue10collective6detail29Sm90TmaWarpSpecializedAdapterINS1H_15DefaultEpilogueISK_SL_SL_NS1G_6thread17LinearCombinationISK_Li1EffLNS1L_9ScaleType4KindE0ELNS_15FloatRoundStyleE2ESK_EENS1_15EpilogueDefaultEEEEEvvEEEEvNT_6ParamsE)
        .other          _ZN7cutlass13device_kernelINS_4gemm6kernel13GemmUniversalIN4cute5tupleIJiiiiEEENS1_10collective13CollectiveMmaINS1_37MainloopSm90TmaGmmaWarpSpecializedFP8ILi3ENS5_IJNS4_1CILi2EEENSA_ILi1EEESC_EEENS1_32KernelTmaWarpSpecializedPingpongEEENS5_IJNSA_ILi64EEENSA_ILi256EEENSA_ILi32EEEEEENS_12float_e4m3_tENS5_IJlSC_lEEESK_SL_NS4_8TiledMMAINS4_8MMA_AtomIJNS4_4SM904GMMA31MMA_64x256x32_F32E4M3E4M3_SS_TNILNSP_7ScaleInE1ELSR_1EEEEEENS4_6LayoutINS5_IJSC_SC_SC_EEENS5_IJNSA_ILi0EEESW_SW_EEEEENS5_IJNS4_10UnderscoreESZ_SZ_EEEEENS4_13SM90_TMA_LOADENS4_14ComposedLayoutINS4_7SwizzleILi1ELi4ELi3EEENS4_18smem_ptr_flag_bitsILi8EEENSU_INS5_IJNSA_ILi8EEESI_EEENS5_IJSI_SC_EEEEEEEvNS4_8identityENS4_23SM90_TMA_LOAD_MULTICASTES1C_vS1D_EENS_8epilogue10collective6detail29Sm90TmaWarpSpecializedAdapterINS1H_15DefaultEpilogueISK_SL_SL_NS1G_6thread17LinearCombinationISK_Li1EffLNS1L_9ScaleType4KindE0ELNS_15FloatRoundStyleE2ESK_EENS1_15EpilogueDefaultEEEEEvvEEEEvNT_6ParamsE,@"STO_CUDA_ENTRY STV_DEFAULT"
_ZN7cutlass13device_kernelINS_4gemm6kernel13GemmUniversalIN4cute5tupleIJiiiiEEENS1_10collective13CollectiveMmaINS1_37MainloopSm90TmaGmmaWarpSpecializedFP8ILi3ENS5_IJNS4_1CILi2EEENSA_ILi1EEESC_EEENS1_32KernelTmaWarpSpecializedPingpongEEENS5_IJNSA_ILi64EEENSA_ILi256EEENSA_ILi32EEEEEENS_12float_e4m3_tENS5_IJlSC_lEEESK_SL_NS4_8TiledMMAINS4_8MMA_AtomIJNS4_4SM904GMMA31MMA_64x256x32_F32E4M3E4M3_SS_TNILNSP_7ScaleInE1ELSR_1EEEEEENS4_6LayoutINS5_IJSC_SC_SC_EEENS5_IJNSA_ILi0EEESW_SW_EEEEENS5_IJNS4_10UnderscoreESZ_SZ_EEEEENS4_13SM90_TMA_LOADENS4_14ComposedLayoutINS4_7SwizzleILi1ELi4ELi3EEENS4_18smem_ptr_flag_bitsILi8EEENSU_INS5_IJNSA_ILi8EEESI_EEENS5_IJSI_SC_EEEEEEEvNS4_8identityENS4_23SM90_TMA_LOAD_MULTICASTES1C_vS1D_EENS_8epilogue10collective6detail29Sm90TmaWarpSpecializedAdapterINS1H_15DefaultEpilogueISK_SL_SL_NS1G_6thread17LinearCombinationISK_Li1EffLNS1L_9ScaleType4KindE0ELNS_15FloatRoundStyleE2ESK_EENS1_15EpilogueDefaultEEEEEvvEEEEvNT_6ParamsE:
[----:B------:R-:W0:Y:S02]  /*0000*/  LDC R1, c[0x0][0x28] ;  /* 0x00000a00ff017b82 */ /* 0x000e240000000800 */
[----:B0-----:R-:W-:Y:S01]  /*0010*/  VIADD R1, R1, 0xfffffee8 ;  /* 0xfffffee801017836 */ /* 0x001fe20000000000 */
[----:B------:R-:W0:Y:S01]  /*0020*/  S2R R2, SR_TID.X ;  /* 0x0000000000027919 */ /* 0x000e220000002100 */
[----:B------:R-:W-:Y:S01]  /*0030*/  ELECT P0, URZ, PT ;  /* 0x00000000003f782f */ /* 0x000fe20003800000 */
[----:B------:R-:W-:Y:S01]  /*0040*/  BSSY B0, `(.L_x_0) ;  /* 0x0000014000007945 */ /* 0x000fe20003800000 */
[--C-:B0-----:R-:W-:Y:S02]  /*0050*/  SHF.R.U32.HI R0, RZ, 0x5, R2.reuse ;  /* 0x00000005ff007819 */ /* 0x101fe40000011602 */
[----:B------:R-:W-:-:S03]  /*0060*/  SHF.R.U32.HI R5, RZ, 0x7, R2 ;  /* 0x00000007ff057819 */ /* 0x000fc60000011602 */
[----:B------:R-:W0:Y:S02]  /*0070*/  SHFL.IDX PT, R3, R0, RZ, 0x1f ;  /* 0x00001fff00037589 */ /* 0x000e2400000e0000 */
[----:B0-----:R-:W-:Y:S02]  /*0080*/  R2UR UR6, R3 ;  /* 0x00000000030672ca */ /* 0x001fe400000e0000 */
[----:B------:R0:W1:Y:S11]  /*0090*/  SHFL.IDX PT, R3, R5, RZ, 0x1f ;  /* 0x00001fff05037589 */ /* 0x00007600000e0000 */
[----:B------:R-:W-:-:S02]  /*00a0*/  USHF.R.S32.HI UR4, URZ, 0x1f, UR6 ;  /* 0x0000001f3f047899 */ /* 0x000fc40008011406 */
[----:B------:R-:W-:Y:S02]  /*00b0*/  ISETP.NE.OR P0, PT, RZ, UR6, !P0 ;  /* 0x00000006ff007c0c */ /* 0x000fe4000c705670 */
[----:B------:R-:W-:-:S04]  /*00c0*/  ULEA.HI UR4, UR4, UR6, URZ, 0x2 ;  /* 0x0000000604047291 */ /* 0x000fc8000f8f103f */
[----:B------:R-:W-:-:S04]  /*00d0*/  ULOP3.LUT UR4, UR4, 0xfffffffc, URZ, 0xc0, !UPT ;  /* 0xfffffffc04047892 */ /* 0x000fc8000f8ec03f */
[----:B------:R-:W-:-:S03]  /*00e0*/  UIADD3 UR6, UR6, -UR4, URZ ;  /* 0x8000000406067290 */ /* 0x000fc6000fffe03f */
[----:B01----:R-:W-:Y:S09]  /*00f0*/  @P0 BRA `(.L_x_1) ;  /* 0x0000000000200947 */ /* 0x003ff20003800000 */
[----:B------:R-:W-:Y:S02]  /*0100*/  ULDC.64 UR4, c[0x0][0x198] ;  /* 0x0000660000047ab9 */ /* 0x000fe40000000a00 */
[----:B------:R-:W-:Y:S02]  /*0110*/  UIADD3 UR8, UP0, UR4, 0xf0, URZ ;  /* 0x000000f004087890 */ /* 0x000fe4000ff1e03f */
[----:B------:R-:W-:Y:S02]  /*0120*/  UIADD3 UR4, UP1, UR4, 0x1f0, URZ ;  /* 0x000001f004047890 */ /* 0x000fe4000ff3e03f */
[----:B------:R-:W-:Y:S02]  /*0130*/  UIADD3.X UR9, URZ, UR5, URZ, UP0, !UPT ;  /* 0x000000053f097290 */ /* 0x000fe400087fe43f */
[----:B------:R-:W-:-:S07]  /*0140*/  UIADD3.X UR5, URZ, UR5, URZ, UP1, !UPT ;  /* 0x000000053f057290 */ /* 0x000fce0008ffe43f */
[----:B------:R0:W-:Y:S02]  /*0150*/  UTMACCTL.PF [UR8] ;  /* 0x00000000080079b9 */ /* 0x0001e40008040000 */
[----:B------:R0:W-:Y:S02]  /*0160*/  UTMACCTL.PF [UR4] ;  /* 0x00000000040079b9 */ /* 0x0001e40008040000 */
[----:B0-----:R-:W-:Y:S01]  /*0170*/  NOP ;  /* 0x0000000000007918 */ /* 0x001fe20000000000 */
.L_x_1:
[----:B------:R-:W-:Y:S05]  /*0180*/  BSYNC B0 ;  /* 0x0000000000007941 */ /* 0x000fea0003800000 */
.L_x_0:
[----:B------:R-:W0:Y:S01]  /*0190*/  SHFL.IDX PT, R6, R0, RZ, 0x1f ;  /* 0x00001fff00067589 */ /* 0x000e2200000e0000 */
[----:B------:R-:W-:Y:S01]  /*01a0*/  R2UR UR14, R3 ;  /* 0x00000000030e72ca */ /* 0x000fe200000e0000 */
[----:B------:R-:W-:-:S04]  /*01b0*/  UISETP.NE.AND UP0, UPT, UR6, 0x3, UPT ;  /* 0x000000030600788c */ /* 0x000fc8000bf05270 */
[----:B------:R-:W-:-:S08]  /*01c0*/  UISETP.EQ.OR UP0, UPT, UR6, URZ, !UP0 ;  /* 0x0000003f0600728c */ /* 0x000fd0000c702670 */
[----:B------:R-:W-:Y:S02]  /*01d0*/  UIADD3 UR12, UR14, -0x1, URZ ;  /* 0xffffffff0e0c7890 */ /* 0x000fe4000fffe03f */
[----:B------:R-:W-:Y:S02]  /*01e0*/  UISETP.EQ.AND UP0, UPT, UR14, URZ, UP0 ;  /* 0x0000003f0e00728c */ /* 0x000fe40008702270 */
[----:B------:R-:W-:Y:S02]  /*01f0*/  UISETP.GE.U32.AND UP1, UPT, UR12, 0x2, UPT ;  /* 0x000000020c00788c */ /* 0x000fe4000bf26070 */
[----:B------:R-:W-:Y:S01]  /*0200*/  USEL UR13, URZ, 0x1, !UP0 ;  /* 0x000000013f0d7887 */ /* 0x000fe2000c000000 */
[----:B0-----:R-:W-:-:S03]  /*0210*/  ISETP.NE.AND P0, PT, R6, RZ, PT ;  /* 0x000000ff0600720c */ /* 0x001fc60003f05270 */
[----:B------:R-:W-:-:S10]  /*0220*/  USEL UR13, UR13, 0x2, UP1 ;  /* 0x000000020d0d7887 */ /* 0x000fd40008800000 */
[----:B------:R-:W-:Y:S05]  /*0230*/  @P0 BRA `(.L_x_2) ;  /* 0x0000000000500947 */ /* 0x000fea0003800000 */
[----:B------:R-:W0:Y:S01]  /*0240*/  S2UR UR7, SR_CgaCtaId ;  /* 0x00000000000779c3 */ /* 0x000e220000008800 */
[----:B------:R-:W-:Y:S01]  /*0250*/  UMOV UR4, 0x400 ;  /* 0x0000040000047882 */ /* 0x000fe20000000000 */
[----:B------:R-:W-:Y:S01]  /*0260*/  UMOV UR5, 0x1 ;  /* 0x0000000100057882 */ /* 0x000fe20000000000 */
[----:B------:R-:W-:Y:S01]  /*0270*/  UMOV UR8, 0x2 ;  /* 0x0000000200087882 */ /* 0x000fe20000000000 */
[----:B------:R-:W-:Y:S01]  /*0280*/  ELECT P0, URZ, PT ;  /* 0x00000000003f782f */ /* 0x000fe20003800000 */
[----:B------:R-:W-:-:S04]  /*0290*/  UIADD3 UR8, -UR8, 0x100000, URZ ;  /* 0x0010000008087890 */ /* 0x000fc8000fffe13f */
[----:B------:R-:W-:Y:S02]  /*02a0*/  USHF.L.U32 UR9, UR8, 0xb, URZ ;  /* 0x0000000b08097899 */ /* 0x000fe4000800063f */
[----:B------:R-:W-:Y:S02]  /*02b0*/  USHF.L.U32 UR8, UR8, 0x1, URZ ;  /* 0x0000000108087899 */ /* 0x000fe4000800063f */
[----:B0-----:R-:W-:Y:S02]  /*02c0*/  ULEA UR7, UR7, UR4, 0x18 ;  /* 0x0000000407077291 */ /* 0x001fe4000f8ec03f */
[----:B------:R-:W-:-:S04]  /*02d0*/  UIADD3 UR4, -UR5, 0x100000, URZ ;  /* 0x0010000005047890 */ /* 0x000fc8000fffe13f */
[----:B------:R-:W-:Y:S02]  /*02e0*/  USHF.L.U32 UR5, UR4, 0xb, URZ ;  /* 0x0000000b04057899 */ /* 0x000fe4000800063f */
[----:B------:R-:W-:Y:S01]  /*02f0*/  USHF.L.U32 UR4, UR4, 0x1, URZ ;  /* 0x0000000104047899 */ /* 0x000fe2000800063f */
[----:B------:R-:W0:Y:S11]  /*0300*/  FENCE.VIEW.ASYNC.S ;  /* 0x00000000000073c6 */ /* 0x000e360000000000 */
[----:B0-----:R0:W1:Y:S01]  /*0310*/  SYNCS.EXCH.64 URZ, [UR7], UR4 ;  /* 0x00000004073f75b2 */ /* 0x0010620008000100 */
[----:B------:R0:W2:Y:S01]  /*0320*/  SYNCS.EXCH.64 URZ, [UR7+0x18], UR8 ;  /* 0x00001808073f75b2 */ /* 0x0000a20008000100 */
[----:B------:R0:W3:Y:S01]  /*0330*/  SYNCS.EXCH.64 URZ, [UR7+0x8], UR4 ;  /* 0x00000804073f75b2 */ /* 0x0000e20008000100 */
[----:B------:R0:W4:Y:S01]  /*0340*/  SYNCS.EXCH.64 URZ, [UR7+0x20], UR8 ;  /* 0x00002008073f75b2 */ /* 0x0001220008000100 */
[----:B------:R0:W0:Y:S01]  /*0350*/  SYNCS.EXCH.64 URZ, [UR7+0x10], UR4 ;  /* 0x00001004073f75b2 */ /* 0x0000220008000100 */
[----:B------:R0:W0:Y:S01]  /*0360*/  SYNCS.EXCH.64 URZ, [UR7+0x28], UR8 ;  /* 0x00002808073f75b2 */ /* 0x0000220008000100 */
[----:B------:R-:W-:Y:S01]  /*0370*/  NOP ;  /* 0x0000000000007918 */ /* 0x000fe20000000000 */
.L_x_2:
[----:B------:R-:W-:Y:S01]  /*0380*/  SHF.R.S32.HI R3, RZ, 0x1f, R2 ;  /* 0x0000001fff037819 */ /* 0x000fe20000011402 */
[----:B------:R-:W5:Y:S01]  /*0390*/  SHFL.IDX PT, R7, R0, RZ, 0x1f ;  /* 0x00001fff00077589 */ /* 0x000f6200000e0000 */
[----:B------:R-:W1:Y:S01]  /*03a0*/  S2UR UR15, SR_CTAID.X ;  /* 0x00000000000f79c3 */ /* 0x000e620000002500 */
[----:B------:R-:W-:Y:S02]  /*03b0*/  ELECT P0, URZ, PT ;  /* 0x00000000003f782f */ /* 0x000fe40003800000 */
[----:B------:R-:W-:Y:S01]  /*03c0*/  LEA.HI R3, R3, R2, RZ, 0x7 ;  /* 0x0000000203037211 */ /* 0x000fe200078f38ff */
[----:B------:R1:W2:Y:S01]  /*03d0*/  SHFL.IDX PT, R10, R0, RZ, 0x1f ;  /* 0x00001fff000a7589 */ /* 0x0002a200000e0000 */
[----:B------:R-:W-:Y:S01]  /*03e0*/  SHF.R.S32.HI R9, RZ, 0x1f, R6 ;  /* 0x0000001fff097819 */ /* 0x000fe20000011406 */
[----:B0-----:R-:W-:Y:S01]  /*03f0*/  ULDC UR4, c[0x0][0x150] ;  /* 0x0000540000047ab9 */ /* 0x001fe20000000800 */
[----:B------:R-:W-:Y:S02]  /*0400*/  LOP3.LUT R3, R3, 0xffffff80, RZ, 0xc0, !PT ;  /* 0xffffff8003037812 */ /* 0x000fe400078ec0ff */
[----:B------:R-:W-:-:S02]  /*0410*/  ELECT P1, URZ, PT ;  /* 0x00000000003f782f */ /* 0x000fc40003820000 */
[----:B------:R-:W-:Y:S01]  /*0420*/  LEA.HI R9, R9, R6, RZ, 0x2 ;  /* 0x0000000609097211 */ /* 0x000fe200078f10ff */
[----:B------:R-:W0:Y:S01]  /*0430*/  LDC R13, c[0x0][0x144] ;  /* 0x00005100ff0d7b82 */ /* 0x000e220000000800 */
[----:B------:R-:W-:Y:S01]  /*0440*/  UMOV UR9, 0x80 ;  /* 0x0000008000097882 */ /* 0x000fe20000000000 */
[----:B------:R-:W-:Y:S01]  /*0450*/  IMAD.IADD R3, R2, 0x1, -R3 ;  /* 0x0000000102037824 */ /* 0x000fe200078e0a03 */
[----:B------:R-:W-:Y:S01]  /*0460*/  LOP3.LUT R9, R9, 0x3ffffffc, RZ, 0xc0, !PT ;  /* 0x3ffffffc09097812 */ /* 0x000fe200078ec0ff */
[----:B------:R-:W-:Y:S01]  /*0470*/  NOP ;  /* 0x0000000000007918 */ /* 0x000fe20000000000 */
[----:B------:R-:W-:Y:S01]  /*0480*/  NOP ;  /* 0x0000000000007918 */ /* 0x000fe20000000000 */
[----:B------:R-:W-:Y:S02]  /*0490*/  ISETP.NE.AND P3, PT, RZ, UR14, PT ;  /* 0x0000000eff007c0c */ /* 0x000fe4000bf65270 */
[----:B------:R-:W-:Y:S01]  /*04a0*/  SHF.R.S32.HI R12, RZ, 0x1f, R3 ;  /* 0x0000001fff0c7819 */ /* 0x000fe20000011403 */
[----:B------:R-:W-:Y:S01]  /*04b0*/  IMAD.IADD R9, R6, 0x1, -R9 ;  /* 0x0000000106097824 */ /* 0x000fe200078e0a09 */
[----:B------:R-:W3:Y:S01]  /*04c0*/  LDC R15, c[0x0][0x148] ;  /* 0x00005200ff0f7b82 */ /* 0x000ee20000000800 */
[----:B------:R-:W4:Y:S01]  /*04d0*/  SHFL.IDX PT, R6, R5, RZ, 0x1f ;  /* 0x00001fff05067589 */ /* 0x000f2200000e0000 */
[----:B------:R-:W-:-:S02]  /*04e0*/  LEA.HI R4, R12, R3, RZ, 0x3 ;  /* 0x000000030c047211 */ /* 0x000fc400078f18ff */
[----:B-----5:R-:W-:Y:S02]  /*04f0*/  ISETP.NE.OR P0, PT, R7, RZ, !P0 ;  /* 0x000000ff0700720c */ /* 0x020fe40004705670 */
[--C-:B------:R-:W-:Y:S02]  /*0500*/  SHF.R.S32.HI R7, RZ, 0x3, R4.reuse ;  /* 0x00000003ff077819 */ /* 0x100fe40000011404 */
[----:B------:R-:W-:Y:S02]  /*0510*/  SHF.R.S32.HI R8, RZ, 0x1f, R4 ;  /* 0x0000001fff087819 */ /* 0x000fe40000011404 */
[----:B------:R-:W5:Y:S01]  /*0520*/  S2R R4, SR_CTAID.Y ;  /* 0x0000000000047919 */ /* 0x000f620000002600 */
[----:B-1----:R-:W-:Y:S02]  /*0530*/  I2FP.F32.U32 R0, UR15 ;  /* 0x0000000f00007c45 */ /* 0x002fe40008201000 */
[----:B------:R-:W-:Y:S02]  /*0540*/  LEA.HI R8, R8, R7, RZ, 0x2 ;  /* 0x0000000708087211 */ /* 0x000fe400078f10ff */
[----:B--2---:R-:W-:Y:S01]  /*0550*/  ISETP.NE.OR P1, PT, R10, RZ, !P1 ;  /* 0x000000ff0a00720c */ /* 0x004fe20004f25670 */
[----:B------:R-:W-:Y:S01]  /*0560*/  FMUL R11, R0, UR4 ;  /* 0x00000004000b7c20 */ /* 0x000fe20008400000 */
[----:B------:R-:W-:Y:S01]  /*0570*/  LOP3.LUT R8, R8, 0xfffffffc, RZ, 0xc0, !PT ;  /* 0xfffffffc08087812 */ /* 0x000fe200078ec0ff */
[----:B------:R-:W-:Y:S01]  /*0580*/  VOTEU.ALL UP0, P0 ;  /* 0x00000000003f7886 */ /* 0x000fe20000000000 */
[----:B------:R-:W-:-:S03]  /*0590*/  ULDC UR4, c[0x0][0x154] ;  /* 0x0000550000047ab9 */ /* 0x000fc60000000800 */
[----:B------:R-:W-:Y:S01]  /*05a0*/  IMAD.IADD R8, R7, 0x1, -R8 ;  /* 0x0000000107087824 */ /* 0x000fe200078e0a08 */
[----:B------:R-:W1:Y:S01]  /*05b0*/  F2I.U32.TRUNC.NTZ R11, R11 ;  /* 0x0000000b000b7305 */ /* 0x000e62000020f000 */
[----:B------:R-:W2:Y:S01]  /*05c0*/  @!UP0 S2UR UR8, SR_CgaCtaId ;  /* 0x00000000000889c3 */ /* 0x000ea20000008800 */
[----:B------:R-:W-:Y:S01]  /*05d0*/  @!UP0 UMOV UR7, 0x400 ;  /* 0x0000040000078882 */ /* 0x000fe20000000000 */
[----:B------:R-:W-:Y:S01]  /*05e0*/  IMAD R8, R9, 0x4, R8 ;  /* 0x0000000409087824 */ /* 0x000fe200078e0208 */
[----:B----4-:R-:W-:Y:S01]  /*05f0*/  R2UR UR17, R6 ;  /* 0x00000000061172ca */ /* 0x010fe200000e0000 */
[----:B------:R-:W-:Y:S01]  /*0600*/  VOTEU.ALL UP1, P1 ;  /* 0x00000000003f7886 */ /* 0x000fe20000820000 */
[----:B------:R-:W-:Y:S01]  /*0610*/  VOTEU.ALL UP2, P1 ;  /* 0x00000000003f7886 */ /* 0x000fe20000840000 */
[C---:B------:R-:W-:Y:S01]  /*0620*/  IMAD.SHL.U32 R7, R8.reuse, 0x4, RZ ;  /* 0x0000000408077824 */ /* 0x040fe200078e00ff */
[----:B------:R-:W-:Y:S01]  /*0630*/  LEA.HI R0, R8, R8, RZ, 0x1 ;  /* 0x0000000808007211 */ /* 0x000fe200078f08ff */
[----:B------:R-:W-:Y:S01]  /*0640*/  VOTEU.ALL UP3, P1 ;  /* 0x00000000003f7886 */ /* 0x000fe20000860000 */
[----:B------:R-:W4:Y:S01]  /*0650*/  @!UP1 S2UR UR11, SR_CgaCtaId ;  /* 0x00000000000b99c3 */ /* 0x000f220000008800 */
[----:B------:R-:W-:Y:S01]  /*0660*/  @!UP1 UMOV UR10, 0x400 ;  /* 0x00000400000a9882 */ /* 0x000fe20000000000 */
[----:B------:R-:W-:Y:S01]  /*0670*/  LOP3.LUT R9, R0, 0xfffffffe, RZ, 0xc0, !PT ;  /* 0xfffffffe00097812 */ /* 0x000fe200078ec0ff */
[----:B------:R-:W-:Y:S01]  /*0680*/  VOTEU.ALL UP4, P1 ;  /* 0x00000000003f7886 */ /* 0x000fe20000880000 */
[C---:B------:R-:W-:Y:S01]  /*0690*/  LOP3.LUT R17, R8.reuse, 0xc, R7, 0x78, !PT ;  /* 0x0000000c08117812 */ /* 0x040fe200078e7807 */
[----:B-1----:R-:W-:Y:S01]  /*06a0*/  IMAD.MOV R14, RZ, RZ, -R11 ;  /* 0x000000ffff0e7224 */ /* 0x002fe200078e0a0b */
[----:B------:R-:W-:Y:S01]  /*06b0*/  VOTEU.ALL UP5, P1 ;  /* 0x00000000003f7886 */ /* 0x000fe200008a0000 */
[----:B------:R-:W-:Y:S01]  /*06c0*/  IMAD.IADD R9, R8, 0x1, -R9 ;  /* 0x0000000108097824 */ /* 0x000fe200078e0a09 */
[----:B-----5:R-:W-:Y:S01]  /*06d0*/  I2FP.F32.U32 R0, R4 ;  /* 0x0000000400007245 */ /* 0x020fe20000201000 */
[----:B0-----:R-:W-:Y:S01]  /*06e0*/  IMAD R14, R13, R14, UR15 ;  /* 0x0000000f0d0e7e24 */ /* 0x001fe2000f8e020e */
[----:B------:R-:W0:Y:S01]  /*06f0*/  LDC R8, c[0x0][0x140] ;  /* 0x00005000ff087b82 */ /* 0x000e220000000800 */
[----:B------:R1:W-:Y:S02]  /*0700*/  STL [R1+0x80], R17 ;  /* 0x0000801101007387 */ /* 0x0003e40000100800 */
[----:B------:R-:W-:Y:S01]  /*0710*/  FMUL R0, R0, UR4 ;  /* 0x0000000400007c20 */ /* 0x000fe20008400000 */
[----:B------:R-:W-:Y:S01]  /*0720*/  ISETP.NE.AND P2, PT, R9, R14, PT ;  /* 0x0000000e0900720c */ /* 0x000fe20003f45270 */
[----:B------:R-:W-:Y:S01]  /*0730*/  UMOV UR4, 0x20 ;  /* 0x0000002000047882 */ /* 0x000fe20000000000 */
[----:B--2---:R-:W-:-:S02]  /*0740*/  @!UP0 ULEA UR7, UR8, UR7, 0x18 ;  /* 0x0000000708078291 */ /* 0x004fc4000f8ec03f */
[----:B------:R-:W-:-:S04]  /*0750*/  @!UP0 UIADD3 UR4, -UR4, 0x100000, URZ ;  /* 0x0010000004048890 */ /* 0x000fc8000fffe13f */
[----:B------:R-:W-:Y:S02]  /*0760*/  @!UP0 USHF.L.U32 UR5, UR4, 0xb, URZ ;  /* 0x0000000b04058899 */ /* 0x000fe4000800063f */
[----:B------:R-:W-:Y:S01]  /*0770*/  @!UP0 USHF.L.U32 UR4, UR4, 0x1, URZ ;  /* 0x0000000104048899 */ /* 0x000fe2000800063f */
[----:B------:R-:W2:Y:S01]  /*0780*/  F2I.U32.TRUNC.NTZ R0, R0 ;  /* 0x0000000000007305 */ /* 0x000ea2000020f000 */
[----:B------:R-:W-:-:S04]  /*0790*/  @!UP1 UIADD3 UR8, -UR9, 0x100000, URZ ;  /* 0x0010000009089890 */ /* 0x000fc8000fffe13f */
[----:B------:R-:W-:Y:S02]  /*07a0*/  @!UP1 USHF.L.U32 UR9, UR8, 0xb, URZ ;  /* 0x0000000b08099899 */ /* 0x000fe4000800063f */
[----:B------:R-:W-:Y:S01]  /*07b0*/  @!UP1 USHF.L.U32 UR8, UR8, 0x1, URZ ;  /* 0x0000000108089899 */ /* 0x000fe2000800063f */
[----:B------:R-:W-:Y:S01]  /*07c0*/  VOTEU.ALL UP0, P0 ;  /* 0x00000000003f7886 */ /* 0x000fe20000000000 */
[----:B----4-:R-:W-:Y:S01]  /*07d0*/  @!UP1 ULEA UR10, UR11, UR10, 0x18 ;  /* 0x0000000a0b0a9291 */ /* 0x010fe2000f8ec03f */
[----:B------:R-:W-:Y:S01]  /*07e0*/  VOTEU.ALL UP1, P0 ;  /* 0x00000000003f7886 */ /* 0x000fe20000020000 */
[----:B------:R-:W-:-:S04]  /*07f0*/  LOP3.LUT P0, RZ, R3, 0x7, RZ, 0xc0, !PT ;  /* 0x0000000703ff7812 */ /* 0x000fc8000780c0ff */
[C---:B------:R-:W-:Y:S01]  /*0800*/  ISETP.LT.U32.AND P0, PT, R17.reuse, 0x2, !P0 ;  /* 0x000000021100780c */ /* 0x040fe20004701070 */
[----:B------:R-:W4:Y:S02]  /*0810*/  FENCE.VIEW.ASYNC.S ;  /* 0x00000000000073c6 */ /* 0x000f240000000000 */
[----:B----4-:R1:W4:Y:S01]  /*0820*/  @!UP0 SYNCS.EXCH.64 URZ, [UR7+0x60], UR4 ;  /* 0x00006004073f85b2 */ /* 0x0103220008000100 */
[----:B--2---:R-:W-:Y:S01]  /*0830*/  IMAD.MOV R16, RZ, RZ, -R0 ;  /* 0x000000ffff107224 */ /* 0x004fe200078e0a00 */
[----:B------:R-:W-:Y:S02]  /*0840*/  @P2 LEA.HI R0, R17, R17, RZ, 0x1 ;  /* 0x0000001111002211 */ /* 0x000fe400078f08ff */
[----:B0-----:R-:W-:Y:S01]  /*0850*/  ISETP.EQ.U32.AND P1, PT, R8, 0x1, PT ;  /* 0x000000010800780c */ /* 0x001fe20003f22070 */
[----:B---3--:R-:W-:Y:S01]  /*0860*/  IMAD R7, R15, R16, R4 ;  /* 0x000000100f077224 */ /* 0x008fe200078e0204 */
[----:B------:R-:W-:-:S04]  /*0870*/  @P2 SHF.R.S32.HI R0, RZ, 0x1, R0 ;  /* 0x00000001ff002819 */ /* 0x000fc80000011400 */
[----:B------:R-:W-:Y:S01]  /*0880*/  @P2 ISETP.NE.AND P4, PT, R0, R7, PT ;  /* 0x000000070000220c */ /* 0x000fe20003f85270 */
[----:B------:R-:W-:Y:S01]  /*0890*/  IMAD.MOV.U32 R0, RZ, RZ, 0x1 ;  /* 0x00000001ff007424 */ /* 0x000fe200078e00ff */
[----:B------:R-:W-:Y:S02]  /*08a0*/  SEL R7, RZ, 0x1, !P0 ;  /* 0x00000001ff077807 */ /* 0x000fe40004000000 */
[----:B------:R-:W-:Y:S01]  /*08b0*/  @P2 SEL R0, RZ, 0x1, P4 ;  /* 0x00000001ff002807 */ /* 0x000fe20002000000 */
[----:B------:R1:W0:Y:S01]  /*08c0*/  @!UP1 SYNCS.EXCH.64 URZ, [UR7+0x68], UR4 ;  /* 0x00006804073f95b2 */ /* 0x0002220008000100 */
[----:B------:R-:W-:Y:S02]  /*08d0*/  NOP ;  /* 0x0000000000007918 */ /* 0x000fe40000000000 */
[----:B------:R-:W-:-:S05]  /*08e0*/  LOP3.LUT R0, R0, R7, RZ, 0xc0, !PT ;  /* 0x0000000700007212 */ /* 0x000fca00078ec0ff */
[----:B------:R1:W-:Y:S01]  /*08f0*/  STL [R1+0x78], R0 ;  /* 0x0000780001007387 */ /* 0x0003e20000100800 */
[----:B------:R1:W2:Y:S01]  /*0900*/  @!UP2 SYNCS.EXCH.64 URZ, [UR10+0x40], UR8 ;  /* 0x000040080a3fa5b2 */ /* 0x0002a20008000100 */
[----:B------:R1:W3:Y:S01]  /*0910*/  @!UP3 SYNCS.EXCH.64 URZ, [UR10+0x48], UR8 ;  /* 0x000048080a3fb5b2 */ /* 0x0002e20008000100 */
[----:B------:R1:W0:Y:S01]  /*0920*/  @!UP4 SYNCS.EXCH.64 URZ, [UR10+0x50], UR8 ;  /* 0x000050080a3fc5b2 */ /* 0x0002220008000100 */
[----:B------:R1:W0:Y:S01]  /*0930*/  @!UP5 SYNCS.EXCH.64 URZ, [UR10+0x58], UR8 ;  /* 0x000058080a3fd5b2 */ /* 0x0002220008000100 */
[----:B------:R-:W-:Y:S01]  /*0940*/  NOP ;  /* 0x0000000000007918 */ /* 0x000fe20000000000 */
[----:B----4-:R-:W-:Y:S05]  /*0950*/  @!P1 BRA `(.L_x_3) ;  /* 0x0000000000089947 */ /* 0x010fea0003800000 */
[----:B0-23--:R-:W-:Y:S01]  /*0960*/  UCGABAR_ARV ;  /* 0x00000000000079c7 */ /* 0x00dfe20008000000 */
[----:B------:R-:W-:Y:S05]  /*0970*/  BRA `(.L_x_4) ;  /* 0x0000000000047947 */ /* 0x000fea0003800000 */
.L_x_3:
[----:B0-23--:R-:W-:Y:S01]  /*0980*/  NOP ;  /* 0x0000000000007918 */ /* 0x00dfe20000000000 */
.L_x_4:
[----:B-1----:R-:W-:Y:S01]  /*0990*/  ULDC.64 UR4, c[0x0][0x598] ;  /* 0x0001660000047ab9 */ /* 0x002fe20000000a00 */
[----:B------:R-:W-:Y:S01]  /*09a0*/  ULDC.64 UR22, c[0x0][0x208] ;  /* 0x0000820000167ab9 */ /* 0x000fe20000000a00 */
[----:B------:R-:W-:-:S04]  /*09b0*/  ISETP.NE.U32.AND P0, PT, RZ, UR4, PT ;  /* 0x00000004ff007c0c */ /* 0x000fc8000bf05070 */
[----:B------:R-:W-:-:S13]  /*09c0*/  ISETP.NE.AND.EX P0, PT, RZ, UR5, PT, P0 ;  /* 0x00000005ff007c0c */ /* 0x000fda000bf05300 */
[----:B------:R-:W-:Y:S05]  /*09d0*/  @!P0 BRA `(.L_x_5) ;  /* 0x0000000000208947 */ /* 0x000fea0003800000 */
[----:B------:R-:W0:Y:S02]  /*09e0*/  LDC.64 R6, c[0x0][0x598] ;  /* 0x00016600ff067b82 */ /* 0x000e240000000a00 */
[----:B0-----:R-:W2:Y:S02]  /*09f0*/  LDG.E.64 R6, desc[UR22][R6.64] ;  /* 0x0000001606067981 */ /* 0x001ea4000c1e1b00 */
[----:B--2---:R-:W-:-:S04]  /*0a00*/  ISETP.NE.U32.AND P0, PT, R6, RZ, PT ;  /* 0x000000ff0600720c */ /* 0x004fc80003f05070 */
[----:B------:R-:W-:-:S13]  /*0a10*/  ISETP.NE.AND.EX P0, PT, R7, RZ, PT, P0 ;  /* 0x000000ff0700720c */ /* 0x000fda0003f05300 */
[----:B------:R-:W-:Y:S05]  /*0a20*/  @!P0 BRA `(.L_x_5) ;  /* 0x00000000000c8947 */ /* 0x000fea0003800000 */
[----:B------:R-:W2:Y:S02]  /*0a30*/  LD.E R6, desc[UR22][R6.64] ;  /* 0x0000001606067980 */ /* 0x000ea4000c101900 */
[----:B--2---:R-:W-:Y:S01]  /*0a40*/  R2UR UR25, R6 ;  /* 0x00000000061972ca */ /* 0x004fe200000e0000 */
[----:B------:R-:W-:-:S14]  /*0a50*/  BRA `(.L_x_6) ;  /* 0x0000000000247947 */ /* 0x000fdc0003800000 */
.L_x_5:
[----:B------:R-:W-:Y:S02]  /*0a60*/  ULDC.64 UR4, c[0x0][0x588] ;  /* 0x0001620000047ab9 */ /* 0x000fe40000000a00 */
[----:B------:R-:W-:-:S04]  /*0a70*/  ISETP.NE.U32.AND P0, PT, RZ, UR4, PT ;  /* 0x00000004ff007c0c */ /* 0x000fc8000bf05070 */
[----:B------:R-:W-:-:S13]  /*0a80*/  ISETP.NE.AND.EX P0, PT, RZ, UR5, PT, P0 ;  /* 0x00000005ff007c0c */ /* 0x000fda000bf05300 */
[----:B------:R-:W-:Y:S05]  /*0a90*/  @!P0 BRA `(.L_x_7) ;  /* 0x0000000000108947 */ /* 0x000fea0003800000 */
[----:B------:R-:W0:Y:S02]  /*0aa0*/  LDC.64 R6, c[0x0][0x588] ;  /* 0x00016200ff067b82 */ /* 0x000e240000000a00 */
[----:B0-----:R-:W2:Y:S02]  /*0ab0*/  LDG.E R6, desc[UR22][R6.64] ;  /* 0x0000001606067981 */ /* 0x001ea4000c1e1900 */
[----:B--2---:R-:W-:Y:S01]  /*0ac0*/  R2UR UR25, R6 ;  /* 0x00000000061972ca */ /* 0x004fe200000e0000 */
[----:B------:R-:W-:-:S14]  /*0ad0*/  BRA `(.L_x_6) ;  /* 0x0000000000047947 */ /* 0x000fdc0003800000 */
.L_x_7:
[----:B------:R-:W-:-:S05]  /*0ae0*/  ULDC UR25, c[0x0][0x580] ;  /* 0x0001600000197ab9 */ /* 0x000fca0000000800 */
.L_x_6:
[----:B------:R-:W-:Y:S02]  /*0af0*/  ULDC.64 UR4, c[0x0][0x5a0] ;  /* 0x0001680000047ab9 */ /* 0x000fe40000000a00 */
        /* <DEDUP_REMOVED lines=11> */
.L_x_8:
        /* <DEDUP_REMOVED lines=8> */
.L_x_10:
[----:B------:R-:W-:-:S05]  /*0c30*/  ULDC UR26, c[0x0][0x584] ;  /* 0x00016100001a7ab9 */ /* 0x000fca0000000800 */
.L_x_9:
[----:B------:R-:W0:Y:S01]  /*0c40*/  LDC R0, c[0x0][0x65c] ;  /* 0x00019700ff007b82 */ /* 0x000e220000000800 */
[----:B------:R-:W-:Y:S01]  /*0c50*/  IMAD.U32 R6, RZ, RZ, UR15 ;  /* 0x0000000fff067e24 */ /* 0x000fe2000f8e00ff */
[----:B------:R-:W-:Y:S01]  /*0c60*/  UISETP.NE.AND UP0, UPT, UR14, 0x2, UPT ;  /* 0x000000020e00788c */ /* 0x000fe2000bf05270 */
[----:B------:R-:W-:Y:S01]  /*0c70*/  IMAD.MOV.U32 R7, RZ, RZ, RZ ;  /* 0x000000ffff077224 */ /* 0x000fe200078e00ff */
[----:B------:R-:W-:Y:S01]  /*0c80*/  ULDC UR7, c[0x0][0x28c] ;  /* 0x0000a30000077ab9 */ /* 0x000fe20000000800 */
[----:B------:R-:W-:Y:S01]  /*0c90*/  UMOV UR5, URZ ;  /* 0x0000003f00057c82 */ /* 0x000fe20008000000 */
[----:B------:R-:W-:Y:S02]  /*0ca0*/  UIADD3 UR7, UR7, 0x1f, URZ ;  /* 0x0000001f07077890 */ /* 0x000fe4000fffe03f */
[----:B------:R-:W-:Y:S01]  /*0cb0*/  PLOP3.LUT P0, PT, PT, PT, UP0, 0x80, 0x0 ;  /* 0x000000000000781c */ /* 0x000fe20003f0f008 */
[----:B------:R-:W-:Y:S01]  /*0cc0*/  UMOV UR4, URZ ;  /* 0x0000003f00047c82 */ /* 0x000fe20008000000 */
[----:B------:R-:W-:Y:S01]  /*0cd0*/  USHF.R.S32.HI UR10, URZ, 0x1f, UR7 ;  /* 0x0000001f3f0a7899 */ /* 0x000fe20008011407 */
[----:B------:R-:W-:-:S03]  /*0ce0*/  ULDC.64 UR18, c[0x0][0x650] ;  /* 0x0001940000127ab9 */ /* 0x000fc60000000a00 */
[----:B------:R-:W-:-:S04]  /*0cf0*/  ULEA.HI UR10, UR10, UR7, URZ, 0x5 ;  /* 0x000000070a0a7291 */ /* 0x000fc8000f8f283f */
[----:B------:R-:W-:Y:S01]  /*0d00*/  USHF.R.S32.HI UR14, URZ, 0x5, UR10 ;  /* 0x000000053f0e7899 */ /* 0x000fe2000801140a */
[----:B0-----:R-:W-:-:S13]  /*0d10*/  ISETP.NE.AND P2, PT, R0, 0x1, PT ;  /* 0x000000010000780c */ /* 0x001fda0003f45270 */
[----:B------:R-:W0:Y:S01]  /*0d20*/  @P2 LDC R9, c[0x0][0x10] ;  /* 0x00000400ff092b82 */ /* 0x000e220000000800 */
[----:B------:R-:W-:-:S07]  /*0d30*/  @P2 IMAD.MOV.U32 R5, RZ, RZ, RZ ;  /* 0x000000ffff052224 */ /* 0x000fce00078e00ff */
[----:B------:R-:W1:Y:S01]  /*0d40*/  @!P2 LDC R11, c[0x0][0xc] ;  /* 0x00000300ff0bab82 */ /* 0x000e620000000800 */
[----:B------:R-:W-:Y:S01]  /*0d50*/  ULDC UR8, c[0x0][0xc] ;  /* 0x0000030000087ab9 */ /* 0x000fe20000000800 */
[----:B------:R-:W-:Y:S01]  /*0d60*/  ULDC UR9, c[0x0][0x10] ;  /* 0x0000040000097ab9 */ /* 0x000fe20000000800 */
[----:B------:R-:W-:Y:S01]  /*0d70*/  ULDC UR7, c[0x0][0x14] ;  /* 0x0000050000077ab9 */ /* 0x000fe20000000800 */
[----:B------:R-:W-:-:S04]  /*0d80*/  UIMAD.WIDE.U32 UR8, UR8, UR9, URZ ;  /* 0x00000009080872a5 */ /* 0x000fc8000f8e003f */
[----:B------:R-:W-:Y:S01]  /*0d90*/  UIMAD.WIDE.U32 UR20, UR8, UR7, URZ ;  /* 0x00000007081472a5 */ /* 0x000fe2000f8e003f */
[----:B0-----:R-:W-:Y:S01]  /*0da0*/  @P2 IMAD.WIDE.U32 R8, R9, UR15, R4 ;  /* 0x0000000f09082c25 */ /* 0x001fe2000f8e0004 */
[----:B------:R-:W-:-:S03]  /*0db0*/  UIMAD UR15, UR9, UR7, URZ ;  /* 0x00000007090f72a4 */ /* 0x000fc6000f8e023f */
[----:B------:R-:W-:Y:S01]  /*0dc0*/  @P2 IMAD.MOV.U32 R13, RZ, RZ, R8 ;  /* 0x000000ffff0d2224 */ /* 0x000fe200078e0008 */
[----:B------:R-:W-:Y:S01]  /*0dd0*/  UIADD3 UR15, UR21, UR15, URZ ;  /* 0x0000000f150f7290 */ /* 0x000fe2000fffe03f */
[----:B-1----:R-:W-:-:S04]  /*0de0*/  @!P2 IMAD.WIDE.U32 R6, R4, R11, R6 ;  /* 0x0000000b0406a225 */ /* 0x002fc800078e0006 */
[----:B------:R-:W-:Y:S02]  /*0df0*/  @P2 IMAD.MOV.U32 R11, RZ, RZ, RZ ;  /* 0x000000ffff0b2224 */ /* 0x000fe400078e00ff */
[----:B------:R-:W-:Y:S02]  /*0e00*/  @!P2 IMAD.MOV.U32 R13, RZ, RZ, R6 ;  /* 0x000000ffff0da224 */ /* 0x000fe400078e0006 */
[----:B------:R-:W-:Y:S02]  /*0e10*/  @P2 IMAD.IADD R10, R9, 0x1, R11 ;  /* 0x00000001090a2824 */ /* 0x000fe400078e020b */
[----:B------:R-:W-:Y:S01]  /*0e20*/  @!P2 IMAD.MOV.U32 R10, RZ, RZ, R7 ;  /* 0x000000ffff0aa224 */ /* 0x000fe200078e0007 */
[----:B------:R0:W-:Y:S01]  /*0e30*/  STL [R1+0x88], R13 ;  /* 0x0000880d01007387 */ /* 0x0001e20000100800 */
[----:B------:R-:W-:Y:S02]  /*0e40*/  IMAD.MOV.U32 R17, RZ, RZ, R13 ;  /* 0x000000ffff117224 */ /* 0x000fe400078e000d */
[----:B------:R-:W-:Y:S01]  /*0e50*/  IMAD.MOV.U32 R22, RZ, RZ, R10 ;  /* 0x000000ffff167224 */ /* 0x000fe200078e000a */
[----:B------:R0:W-:Y:S01]  /*0e60*/  STL [R1+0x84], R10 ;  /* 0x0000840a01007387 */ /* 0x0001e20000100800 */
[----:B------:R-:W-:Y:S05]  /*0e70*/  @P0 BRA `(.L_x_11) ;  /* 0x0000000000280947 */ /* 0x000fea0003800000 */
[----:B------:R-:W-:Y:S01]  /*0e80*/  IADD3 R17, P0, R17, UR20, RZ ;  /* 0x0000001411117c10 */ /* 0x000fe2000ff1e0ff */
[----:B------:R-:W-:Y:S02]  /*0e90*/  UISETP.GE.U32.AND UP0, UPT, UR14, 0x3, UPT ;  /* 0x000000030e00788c */ /* 0x000fe4000bf06070 */
[----:B------:R-:W-:Y:S01]  /*0ea0*/  UIMAD.WIDE.U32 UR4, UR14, -0x55555555, URZ ;  /* 0xaaaaaaab0e0478a5 */ /* 0x000fe2000f8e003f */
[----:B------:R-:W-:Y:S01]  /*0eb0*/  IADD3.X R22, R22, UR15, RZ, P0, !PT ;  /* 0x0000000f16167c10 */ /* 0x000fe200087fe4ff */
[----:B------:R1:W-:Y:S02]  /*0ec0*/  STL [R1+0x88], R17 ;  /* 0x0000881101007387 */ /* 0x0003e40000100800 */
[----:B------:R-:W-:Y:S02]  /*0ed0*/  USHF.R.U32.HI UR5, URZ, 0x1, UR5 ;  /* 0x000000013f057899 */ /* 0x000fe40008011605 */
[----:B------:R1:W-:Y:S01]  /*0ee0*/  STL [R1+0x84], R22 ;  /* 0x0000841601007387 */ /* 0x0003e20000100800 */
[----:B------:R-:W-:-:S02]  /*0ef0*/  UMOV UR4, URZ ;  /* 0x0000003f00047c82 */ /* 0x000fc40008000000 */
[----:B------:R-:W-:Y:S02]  /*0f00*/  @UP0 ULOP3.LUT UR4, UR5, 0x1, URZ, 0xc0, !UPT ;  /* 0x0000000105040892 */ /* 0x000fe4000f8ec03f */
[----:B------:R-:W-:-:S12]  /*0f10*/  UIMAD UR5, UR5, -0x3, UR14 ;  /* 0xfffffffd050578a4 */ /* 0x000fd8000f8e020e */
.L_x_11:
[----:B------:R-:W-:Y:S01]  /*0f20*/  IMAD.MOV.U32 R8, RZ, RZ, -0x1 ;  /* 0xffffffffff087424 */ /* 0x000fe200078e00ff */
[----:B------:R-:W-:Y:S01]  /*0f30*/  ISETP.GE.U32.AND P0, PT, R17, UR18, PT ;  /* 0x0000001211007c0c */ /* 0x000fe2000bf06070 */
[----:B------:R-:W-:Y:S01]  /*0f40*/  IMAD.MOV.U32 R6, RZ, RZ, -0x1 ;  /* 0xffffffffff067424 */ /* 0x000fe200078e00ff */
[----:B------:R-:W-:Y:S01]  /*0f50*/  PRMT R0, RZ, 0x7610, R0 ;  /* 0x00007610ff007816 */ /* 0x000fe20000000000 */
[----:B------:R-:W-:Y:S01]  /*0f60*/  IMAD.MOV.U32 R7, RZ, RZ, -0x1 ;  /* 0xffffffffff077424 */ /* 0x000fe200078e00ff */
[----:B------:R2:W-:Y:S01]  /*0f70*/  STL [R1+0x8c], R8 ;  /* 0x00008c0801007387 */ /* 0x0005e20000100800 */
[----:B------:R-:W-:-:S03]  /*0f80*/  ISETP.GE.U32.AND.EX P0, PT, R22, UR19, PT, P0 ;  /* 0x0000001316007c0c */ /* 0x000fc6000bf06100 */
[----:B------:R2:W-:Y:S04]  /*0f90*/  STL [R1+0x7c], R6 ;  /* 0x00007c0601007387 */ /* 0x0005e80000100800 */
[----:B------:R2:W-:Y:S06]  /*0fa0*/  STL [R1+0x90], R7 ;  /* 0x0000900701007387 */ /* 0x0005ec0000100800 */
[----:B------:R-:W-:Y:S05]  /*0fb0*/  @P0 BRA `(.L_x_12) ;  /* 0x0000000400380947 */ /* 0x000fea0003800000 */
[----:B------:R-:W3:Y:S01]  /*0fc0*/  LDC.64 R18, c[0x0][0x628] ;  /* 0x00018a00ff127b82 */ /* 0x000ee20000000a00 */
[----:B--2---:R-:W-:Y:S02]  /*0fd0*/  IMAD.MOV.U32 R6, RZ, RZ, R17 ;  /* 0x000000ffff067224 */ /* 0x004fe400078e0011 */
[----:B------:R-:W-:-:S05]  /*0fe0*/  IMAD.MOV.U32 R7, RZ, RZ, R22 ;  /* 0x000000ffff077224 */ /* 0x000fca00078e0016 */
[----:B------:R-:W2:Y:S08]  /*0ff0*/  LDC R0, c[0x0][0x630] ;  /* 0x00018c00ff007b82 */ /* 0x000eb00000000800 */
[----:B------:R-:W4:Y:S01]  /*1000*/  LDC.64 R20, c[0x0][0x620] ;  /* 0x00018800ff147b82 */ /* 0x000f220000000a00 */
[----:B---3--:R-:W-:-:S04]  /*1010*/  ISETP.NE.U32.AND P0, PT, R18, RZ, PT ;  /* 0x000000ff1200720c */ /* 0x008fc80003f05070 */
[----:B------:R-:W-:-:S13]  /*1020*/  ISETP.NE.AND.EX P0, PT, R19, RZ, PT, P0 ;  /* 0x000000ff1300720c */ /* 0x000fda0003f05300 */
[----:B--2-4-:R-:W-:Y:S05]  /*1030*/  @!P0 BRA `(.L_x_13) ;  /* 0x0000000000288947 */ /* 0x014fea0003800000 */
[----:B------:R-:W2:Y:S02]  /*1040*/  LDC R11, c[0x0][0x634] ;  /* 0x00018d00ff0b7b82 */ /* 0x000ea40000000800 */
[----:B--2---:R-:W-:-:S05]  /*1050*/  IADD3 R11, P0, R17, R11, RZ ;  /* 0x0000000b110b7210 */ /* 0x004fca0007f1e0ff */
[----:B0-----:R-:W-:-:S04]  /*1060*/  IMAD.X R13, RZ, RZ, R22, P0 ;  /* 0x000000ffff0d7224 */ /* 0x001fc800000e0616 */
[----:B------:R-:W-:-:S04]  /*1070*/  IMAD.WIDE.U32 R6, R13, R18, RZ ;  /* 0x000000120d067225 */ /* 0x000fc800078e00ff */
[----:B------:R-:W-:-:S04]  /*1080*/  IMAD.WIDE.U32 R8, P0, R11, R19, R6 ;  /* 0x000000130b087225 */ /* 0x000fc80007800006 */
[----:B------:R-:W-:-:S04]  /*1090*/  IMAD.WIDE.U32 R6, R11, R18, RZ ;  /* 0x000000120b067225 */ /* 0x000fc800078e00ff */
[----:B------:R-:W-:Y:S01]  /*10a0*/  IMAD.X R11, RZ, RZ, RZ, P0 ;  /* 0x000000ffff0b7224 */ /* 0x000fe200000e06ff */
[----:B------:R-:W-:Y:S01]  /*10b0*/  IADD3 RZ, P0, R7, R8, RZ ;  /* 0x0000000807ff7210 */ /* 0x000fe20007f1e0ff */
[----:B------:R-:W-:-:S04]  /*10c0*/  IMAD.MOV.U32 R10, RZ, RZ, R9 ;  /* 0x000000ffff0a7224 */ /* 0x000fc800078e0009 */
[----:B------:R-:W-:-:S08]  /*10d0*/  IMAD.WIDE.U32.X R6, R13, R19, R10, P0 ;  /* 0x000000130d067225 */ /* 0x000fd000000e040a */
.L_x_13:
[-CC-:B------:R-:W-:Y:S01]  /*10e0*/  SHF.R.U64 R27, R6, R0.reuse, R7.reuse ;  /* 0x00000000061b7219 */ /* 0x180fe20000001207 */
[----:B------:R-:W2:Y:S01]  /*10f0*/  LDC.64 R24, c[0x0][0x640] ;  /* 0x00019000ff187b82 */ /* 0x000ea20000000a00 */
[----:B------:R-:W-:Y:S01]  /*1100*/  SHF.R.U32.HI R0, RZ, R0, R7 ;  /* 0x00000000ff007219 */ /* 0x000fe20000011607 */
[----:B------:R-:W-:Y:S01]  /*1110*/  IMAD.MOV.U32 R6, RZ, RZ, R17 ;  /* 0x000000ffff067224 */ /* 0x000fe200078e0011 */
[----:B------:R-:W-:-:S05]  /*1120*/  IADD3 R9, P0, RZ, -R27, RZ ;  /* 0x8000001bff097210 */ /* 0x000fca0007f1e0ff */
[----:B------:R-:W3:Y:S01]  /*1130*/  LDC R8, c[0x0][0x618] ;  /* 0x00018600ff087b82 */ /* 0x000ee20000000800 */
[----:B------:R-:W-:-:S04]  /*1140*/  IMAD.X R7, RZ, RZ, ~R0, P0 ;  /* 0x000000ffff077224 */ /* 0x000fc800000e0e00 */
[-C--:B------:R-:W-:Y:S02]  /*1150*/  IMAD R0, R7, R20.reuse, RZ ;  /* 0x0000001407007224 */ /* 0x080fe400078e02ff */
[----:B------:R-:W-:Y:S01]  /*1160*/  IMAD.MOV.U32 R7, RZ, RZ, R22 ;  /* 0x000000ffff077224 */ /* 0x000fe200078e0016 */
[----:B------:R-:W4:Y:S01]  /*1170*/  LDC R11, c[0x0][0x608] ;  /* 0x00018200ff0b7b82 */ /* 0x000f220000000800 */
[----:B-1----:R-:W-:Y:S02]  /*1180*/  IMAD.MOV.U32 R22, RZ, RZ, 0x1 ;  /* 0x00000001ff167424 */ /* 0x002fe400078e00ff */
[----:B------:R-:W-:-:S04]  /*1190*/  IMAD.WIDE.U32 R6, R9, R20, R6 ;  /* 0x0000001409067225 */ /* 0x000fc800078e0006 */
[----:B------:R-:W-:Y:S01]  /*11a0*/  IMAD R9, R9, R21, R0 ;  /* 0x0000001509097224 */ /* 0x000fe200078e0200 */
[----:B------:R-:W1:Y:S01]  /*11b0*/  LDC R23, c[0x0][0x658] ;  /* 0x00019600ff177b82 */ /* 0x000e620000000800 */
[----:B--2---:R-:W-:Y:S01]  /*11c0*/  ISETP.NE.U32.AND P0, PT, R24, RZ, PT ;  /* 0x000000ff1800720c */ /* 0x004fe20003f05070 */
[----:B------:R-:W-:Y:S02]  /*11d0*/  IMAD.MOV.U32 R0, RZ, RZ, -0x1 ;  /* 0xffffffffff007424 */ /* 0x000fe400078e00ff */
[----:B------:R-:W-:Y:S01]  /*11e0*/  IMAD.IADD R7, R7, 0x1, R9 ;  /* 0x0000000107077824 */ /* 0x000fe200078e0209 */
[----:B------:R-:W-:-:S03]  /*11f0*/  ISETP.NE.AND.EX P0, PT, R25, RZ, PT, P0 ;  /* 0x000000ff1900720c */ /* 0x000fc60003f05300 */
[----:B------:R-:W2:Y:S01]  /*1200*/  LDC R21, c[0x0][0x600] ;  /* 0x00018000ff157b82 */ /* 0x000ea20000000800 */
[-CC-:B---3--:R-:W-:Y:S02]  /*1210*/  SHF.R.U64 R19, R6, R8.reuse, R7.reuse ;  /* 0x0000000806137219 */ /* 0x188fe40000001207 */
[----:B------:R-:W-:-:S05]  /*1220*/  SHF.R.U32.HI R6, RZ, R8, R7 ;  /* 0x00000008ff067219 */ /* 0x000fca0000011607 */
[----:B------:R-:W3:Y:S01]  /*1230*/  LDC R18, c[0x0][0x648] ;  /* 0x00019200ff127b82 */ /* 0x000ee20000000800 */
[-CC-:B----4-:R-:W-:Y:S02]  /*1240*/  SHF.R.U64 R28, R19, R11.reuse, R6.reuse ;  /* 0x0000000b131c7219 */ /* 0x190fe40000001206 */
[----:B------:R-:W-:-:S05]  /*1250*/  SHF.R.U32.HI R6, RZ, R11, R6 ;  /* 0x0000000bff067219 */ /* 0x000fca0000011606 */
[----:B------:R-:W4:Y:S01]  /*1260*/  LDC R20, c[0x0][0x638] ;  /* 0x00018e00ff147b82 */ /* 0x000f220000000800 */
[-CC-:B-1----:R-:W-:Y:S02]  /*1270*/  SHF.R.U64 R30, R28, R23.reuse, R6.reuse ;  /* 0x000000171c1e7219 */ /* 0x182fe40000001206 */
[-C--:B------:R-:W-:Y:S02]  /*1280*/  SHF.L.U32 R0, R0, R23.reuse, RZ ;  /* 0x0000001700007219 */ /* 0x080fe400000006ff */
[----:B------:R-:W-:Y:S01]  /*1290*/  SHF.R.U32.HI R7, RZ, R23, R6 ;  /* 0x00000017ff077219 */ /* 0x000fe20000011606 */
[----:B------:R-:W-:Y:S01]  /*12a0*/  IMAD.MOV.U32 R6, RZ, RZ, R30 ;  /* 0x000000ffff067224 */ /* 0x000fe200078e001e */
[----:B0-----:R-:W-:Y:S01]  /*12b0*/  LOP3.LUT R13, RZ, R0, RZ, 0x33, !PT ;  /* 0x00000000ff0d7212 */ /* 0x001fe200078e33ff */
[----:B------:R-:W0:Y:S01]  /*12c0*/  LDC R26, c[0x0][0x610] ;  /* 0x00018400ff1a7b82 */ /* 0x000e220000000800 */
[----:B------:R-:W-:Y:S05]  /*12d0*/  @!P0 BRA `(.L_x_14) ;  /* 0x0000000000288947 */ /* 0x000fea0003800000 */
[----:B------:R-:W1:Y:S02]  /*12e0*/  LDC R11, c[0x0][0x64c] ;  /* 0x00019300ff0b7b82 */ /* 0x000e640000000800 */
[----:B-1----:R-:W-:-:S05]  /*12f0*/  IADD3 R11, P0, R30, R11, RZ ;  /* 0x0000000b1e0b7210 */ /* 0x002fca0007f1e0ff */
[----:B------:R-:W-:-:S04]  /*1300*/  IMAD.X R17, RZ, RZ, R7, P0 ;  /* 0x000000ffff117224 */ /* 0x000fc800000e0607 */
[----:B------:R-:W-:-:S04]  /*1310*/  IMAD.WIDE.U32 R6, R17, R24, RZ ;  /* 0x0000001811067225 */ /* 0x000fc800078e00ff */
[----:B------:R-:W-:-:S04]  /*1320*/  IMAD.WIDE.U32 R8, P0, R11, R25, R6 ;  /* 0x000000190b087225 */ /* 0x000fc80007800006 */
[----:B------:R-:W-:-:S04]  /*1330*/  IMAD.WIDE.U32 R6, R11, R24, RZ ;  /* 0x000000180b067225 */ /* 0x000fc800078e00ff */
[----:B------:R-:W-:Y:S01]  /*1340*/  IMAD.X R11, RZ, RZ, RZ, P0 ;  /* 0x000000ffff0b7224 */ /* 0x000fe200000e06ff */
[----:B------:R-:W-:Y:S01]  /*1350*/  IADD3 RZ, P0, R7, R8, RZ ;  /* 0x0000000807ff7210 */ /* 0x000fe20007f1e0ff */
[----:B------:R-:W-:-:S04]  /*1360*/  IMAD.MOV.U32 R10, RZ, RZ, R9 ;  /* 0x000000ffff0a7224 */ /* 0x000fc800078e0009 */
[----:B------:R-:W-:-:S08]  /*1370*/  IMAD.WIDE.U32.X R6, R17, R25, R10, P0 ;  /* 0x0000001911067225 */ /* 0x000fd000000e040a */
.L_x_14:
[----:B---3--:R-:W-:Y:S01]  /*1380*/  SHF.R.U64 R5, R6, R18, R7 ;  /* 0x0000001206057219 */ /* 0x008fe20000001207 */
[----:B--2---:R-:W-:Y:S01]  /*1390*/  VIADD R6, R21, 0xffffffff ;  /* 0xffffffff15067836 */ /* 0x004fe20000000000 */
[----:B------:R-:W-:Y:S01]  /*13a0*/  SHF.L.U32 R0, R22, R23, RZ ;  /* 0x0000001716007219 */ /* 0x000fe200000006ff */
[----:B------:R-:W-:Y:S01]  /*13b0*/  @P2 IMAD R14, R15, R16, R4 ;  /* 0x000000100f0e2224 */ /* 0x000fe200078e0204 */
[----:B------:R-:W-:Y:S01]  /*13c0*/  LOP3.LUT R13, R28, R13, RZ, 0xc0, !PT ;  /* 0x0000000d1c0d7212 */ /* 0x000fe200078ec0ff */
[----:B------:R-:W-:-:S04]  /*13d0*/  IMAD.MOV R7, RZ, RZ, -R5 ;  /* 0x000000ffff077224 */ /* 0x000fc800078e0a05 */
[----:B------:R-:W-:Y:S01]  /*13e0*/  IMAD R13, R0, R5, R13 ;  /* 0x00000005000d7224 */ /* 0x000fe200078e020d */
[----:B------:R-:W-:Y:S01]  /*13f0*/  LOP3.LUT R5, R19, R6, RZ, 0xc0, !PT ;  /* 0x0000000613057212 */ /* 0x000fe200078ec0ff */
[----:B----4-:R-:W-:Y:S02]  /*1400*/  IMAD R0, R7, R20, R30 ;  /* 0x0000001407007224 */ /* 0x010fe400078e021e */
[----:B------:R-:W-:Y:S02]  /*1410*/  IMAD.MOV.U32 R6, RZ, RZ, 0x1 ;  /* 0x00000001ff067424 */ /* 0x000fe400078e00ff */
[----:B0-----:R-:W-:Y:S02]  /*1420*/  IMAD R4, R13, R26, R14 ;  /* 0x0000001a0d047224 */ /* 0x001fe400078e020e */
[----:B------:R-:W-:Y:S01]  /*1430*/  IMAD R5, R0, R21, R5 ;  /* 0x0000001500057224 */ /* 0x000fe200078e0205 */
[----:B------:R-:W-:-:S04]  /*1440*/  PRMT R0, R6, 0x7610, R0 ;  /* 0x0000761006007816 */ /* 0x000fc80000000000 */
[----:B------:R-:W-:Y:S02]  /*1450*/  SEL R6, R5, R4, !P2 ;  /* 0x0000000405067207 */ /* 0x000fe40005000000 */
[----:B------:R-:W-:-:S03]  /*1460*/  SEL R4, R4, R5, !P2 ;  /* 0x0000000504047207 */ /* 0x000fc60005000000 */
[----:B------:R3:W-:Y:S04]  /*1470*/  STL [R1+0x90], R6 ;  /* 0x0000900601007387 */ /* 0x0007e80000100800 */
[----:B------:R3:W-:Y:S04]  /*1480*/  STL [R1+0x7c], R27 ;  /* 0x00007c1b01007387 */ /* 0x0007e80000100800 */
[----:B------:R3:W-:Y:S02]  /*1490*/  STL [R1+0x8c], R4 ;  /* 0x00008c0401007387 */ /* 0x0007e40000100800 */
.L_x_12:
[----:B------:R-:W-:Y:S05]  /*14a0*/  @!P1 BRA `(.L_x_15) ;  /* 0x00000000000c9947 */ /* 0x000fea0003800000 */
[----:B------:R-:W-:Y:S01]  /*14b0*/  UCGABAR_WAIT ;  /* 0x0000000000007dc7 */ /* 0x000fe20008000000 */
[----:B------:R-:W-:Y:S01]  /*14c0*/  CCTL.IVALL ;  /* 0x00000000ff00798f */ /* 0x000fe20002000000 */
[----:B------:R-:W-:Y:S05]  /*14d0*/  BRA `(.L_x_16) ;  /* 0x0000000000047947 */ /* 0x000fea0003800000 */
.L_x_15:
[----:B------:R-:W-:Y:S06]  /*14e0*/  BAR.SYNC.DEFER_BLOCKING 0x0 ;  /* 0x0000000000007b1d */ /* 0x000fec0000010000 */
.L_x_16:
[----:B------:R-:W-:Y:S05]  /*14f0*/  @!P3 BRA `(.L_x_17) ;  /* 0x000000d800d8b947 */ /* 0x000fea0003800000 */
[----:B------:R-:W-:-:S06]  /*1500*/  UISETP.GT.U32.AND UP0, UPT, UR12, 0x1, UPT ;  /* 0x000000010c00788c */ /* 0x000fcc000bf04070 */
[----:B------:R-:W-:-:S13]  /*1510*/  PLOP3.LUT P0, PT, PT, PT, UP0, 0x80, 0x0 ;  /* 0x000000000000781c */ /* 0x000fda0003f0f008 */
[----:B------:R-:W-:Y:S05]  /*1520*/  @P0 EXIT ;  /* 0x000000000000094d */ /* 0x000fea0003800000 */
.L_x_18:
[----:B------:R-:W-:-:S08]  /*1530*/  NOP ;  /* 0x0000000000007918 */ /* 0x000fd00000000000 */
[----:B------:R-:W4:Y:S02]  /*1540*/  USETMAXREG.TRY_ALLOC.CTAPOOL UP0, 0xe8 ;  /* 0x000000e8000079c8 */ /* 0x000f240008000600 */
[----:B----4-:R-:W-:-:S13]  /*1550*/  PLOP3.LUT P0, PT, PT, PT, UP0, 0x80, 0x0 ;  /* 0x000000000000781c */ /* 0x010fda0003f0f008 */
[----:B------:R-:W-:Y:S05]  /*1560*/  @!P0 BRA `(.L_x_18) ;  /* 0xfffffffc00f08947 */ /* 0x000fea000383ffff */
[----:B------:R-:W-:-:S13]  /*1570*/  LOP3.LUT P0, RZ, R0, 0xff, RZ, 0xc0, !PT ;  /* 0x000000ff00ff7812 */ /* 0x000fda000780c0ff */
[----:B------:R-:W-:Y:S05]  /*1580*/  @!P0 EXIT ;  /* 0x000000000000894d */ /* 0x000fea0003800000 */
[----:B------:R-:W4:Y:S01]  /*1590*/  S2UR UR6, SR_CgaCtaId ;  /* 0x00000000000679c3 */ /* 0x000f220000008800 */
[CC--:B------:R-:W-:Y:S01]  /*15a0*/  LEA.HI R0, R12.reuse, R3.reuse, RZ, 0x2 ;  /* 0x000000030c007211 */ /* 0x0c0fe200078f10ff */
[----:B------:R-:W-:Y:S01]  /*15b0*/  UIADD3 UR7, UR17, -0x1, URZ ;  /* 0xffffffff11077890 */ /* 0x000fe2000fffe03f */
[----:B------:R-:W-:Y:S01]  /*15c0*/  LEA.HI R3, R12, R3, RZ, 0x5 ;  /* 0x000000030c037211 */ /* 0x000fe200078f28ff */
[----:B------:R-:W-:Y:S01]  /*15d0*/  UMOV UR12, 0x400 ;  /* 0x00000400000c7882 */ /* 0x000fe20000000000 */
[--C-:B------:R-:W-:Y:S01]  /*15e0*/  SHF.R.S32.HI R2, RZ, 0x2, R0.reuse ;  /* 0x00000002ff027819 */ /* 0x100fe20000011400 */
[----:B------:R-:W-:Y:S01]  /*15f0*/  UISETP.LT.AND UP0, UPT, UR14, 0x1, UPT ;  /* 0x000000010e00788c */ /* 0x000fe2000bf01270 */
[----:B------:R-:W-:Y:S01]  /*1600*/  SHF.R.S32.HI R5, RZ, 0x1f, R0 ;  /* 0x0000001fff057819 */ /* 0x000fe20000011400 */
[----:B------:R-:W-:Y:S02]  /*1610*/  ULOP3.LUT UR27, UR13, 0x1, URZ, 0xfc, !UPT ;  /* 0x000000010d1b7892 */ /* 0x000fe4000f8efc3f */
[----:B------:R-:W-:Y:S01]  /*1620*/  USEL UR16, UR14, 0x1, UP0 ;  /* 0x000000010e107887 */ /* 0x000fe20008000000 */
[----:B------:R-:W-:Y:S01]  /*1630*/  LEA.HI R5, R5, R2, RZ, 0x3 ;  /* 0x0000000205057211 */ /* 0x000fe200078f18ff */
[----:B------:R-:W-:-:S02]  /*1640*/  UISETP.NE.AND UP0, UPT, UR7, URZ, UPT ;  /* 0x0000003f0700728c */ /* 0x000fc4000bf05270 */
[----:B------:R-:W-:Y:S01]  /*1650*/  USHF.L.U32 UR28, UR14, 0x1, URZ ;  /* 0x000000010e1c7899 */ /* 0x000fe2000800063f */
[----:B------:R-:W-:Y:S01]  /*1660*/  LOP3.LUT R5, R5, 0xfffffff8, RZ, 0xc0, !PT ;  /* 0xfffffff805057812 */ /* 0x000fe200078ec0ff */
[----:B------:R-:W-:Y:S02]  /*1670*/  UIADD3 UR16, -UR16, UR14, URZ ;  /* 0x0000000e10107290 */ /* 0x000fe4000fffe13f */
[----:B------:R-:W-:Y:S02]  /*1680*/  USEL UR30, URZ, 0x1, UP0 ;  /* 0x000000013f1e7887 */ /* 0x000fe40008000000 */
[----:B------:R-:W-:Y:S01]  /*1690*/  IMAD.IADD R2, R2, 0x1, -R5 ;  /* 0x0000000102027824 */ /* 0x000fe200078e0a05 */
[----:B------:R-:W-:Y:S01]  /*16a0*/  SHF.R.S32.HI R5, RZ, 0x5, R3 ;  /* 0x00000005ff057819 */ /* 0x000fe20000011403 */
[----:B----4-:R-:W-:-:S03]  /*16b0*/  ULEA UR12, UR6, UR12, 0x18 ;  /* 0x0000000c060c7291 */ /* 0x010fc6000f8ec03f */
[--C-:B------:R-:W-:Y:S01]  /*16c0*/  SHF.R.S32.HI R3, RZ, 0x1f, R2.reuse ;  /* 0x0000001fff037819 */ /* 0x100fe20000011402 */
[----:B------:R-:W-:Y:S01]  /*16d0*/  USHF.L.U32 UR6, UR7, 0x3, URZ ;  /* 0x0000000307067899 */ /* 0x000fe2000800063f */
[C-C-:B------:R-:W-:Y:S01]  /*16e0*/  IMAD R0, R5.reuse, -0x10, -R2.reuse ;  /* 0xfffffff005007824 */ /* 0x140fe200078e0a02 */
[----:B------:R-:W-:Y:S02]  /*16f0*/  UIADD3 UR29, UR12, 0x40, URZ ;  /* 0x000000400c1d7890 */ /* 0x000fe4000fffe03f */
[----:B------:R-:W-:Y:S01]  /*1700*/  ULOP3.LUT UR6, UR6, 0x8, URZ, 0xc0, !UPT ;  /* 0x0000000806067892 */ /* 0x000fe2000f8ec03f */
[----:B------:R-:W-:Y:S01]  /*1710*/  IMAD.WIDE R2, R5, 0x10, R2 ;  /* 0x0000001005027825 */ /* 0x000fe200078e0202 */
[----:B------:R-:W-:Y:S02]  /*1720*/  ULEA UR17, UR17, UR29, 0x3 ;  /* 0x0000001d11117291 */ /* 0x000fe4000f8e183f */
[----:B------:R-:W-:Y:S02]  /*1730*/  ULOP3.LUT UR31, UR6, 0x8, URZ, 0x3c, !UPT ;  /* 0x00000008061f7892 */ /* 0x000fe4000f8e3c3f */
[----:B------:R-:W-:-:S03]  /*1740*/  ULOP3.LUT UR18, UR6, 0x18, URZ, 0x3c, !UPT ;  /* 0x0000001806127892 */ /* 0x000fc6000f8e3c3f */
[----:B------:R-:W-:Y:S02]  /*1750*/  ULDC UR6, c[0x0][0x284] ;  /* 0x0000a10000067ab9 */ /* 0x000fe40000000800 */
[----:B------:R-:W-:-:S05]  /*1760*/  VIADD R0, R0, UR6 ;  /* 0x0000000600007c36 */ /* 0x000fca0008000000 */
[----:B------:R4:W-:Y:S04]  /*1770*/  STL [R1+0x94], R0 ;  /* 0x0000940001007387 */ /* 0x0009e80000100800 */
[----:B------:R4:W-:Y:S02]  /*1780*/  STL.64 [R1+0x98], R2 ;  /* 0x0000980201007387 */ /* 0x0009e40000100a00 */
.L_x_301:
[----:B----4-:R-:W-:Y:S01]  /*1790*/  IMAD.U32 R0, RZ, RZ, UR30 ;  /* 0x0000001eff007e24 */ /* 0x010fe2000f8e00ff */
[----:B0-2---:R-:W4:Y:S01]  /*17a0*/  LDC R2, c[0x0][0x28c] ;  /* 0x0000a300ff027b82 */ /* 0x005f220000000800 */
[----:B------:R-:W-:Y:S01]  /*17b0*/  UMOV UR6, URZ ;  /* 0x0000003f00067c82 */ /* 0x000fe20008000000 */
[----:B------:R-:W-:Y:S02]  /*17c0*/  UMOV UR19, UR5 ;  /* 0x0000000500137c82 */ /* 0x000fe40008000000 */
[----:B------:R-:W-:-:S04]  /*17d0*/  SHF.L.U32 R0, R0, 0x1f, RZ ;  /* 0x0000001f00007819 */ /* 0x000fc800000006ff */
[----:B------:R-:W5:Y:S01]  /*17e0*/  SYNCS.PHASECHK.TRANS64.TRYWAIT P0, [UR17+-0x8], R0 ;  /* 0xfffff800ff0075a7 */ /* 0x000f620008000151 */
[----:B----4-:R-:W-:Y:S01]  /*17f0*/  ISETP.GE.AND P1, PT, R2, 0x1, PT ;  /* 0x000000010200780c */ /* 0x010fe20003f26270 */
[----:B-----5:R-:W-:-:S12]  /*1800*/  @!P0 BRA `(.L_x_19) ;  /* 0x000000e800308947 */ /* 0x020fd80003800000 */
.L_x_322:
[----:B------:R0:W-:Y:S01]  /*1810*/  STL [R1+0x74], RZ ;  /* 0x000074ff01007387 */ /* 0x0001e20000100800 */
[----:B------:R-:W-:Y:S01]  /*1820*/  UMOV UR7, URZ ;  /* 0x0000003f00077c82 */ /* 0x000fe20008000000 */
[----:B------:R-:W-:Y:S01]  /*1830*/  UMOV UR8, URZ ;  /* 0x0000003f00087c82 */ /* 0x000fe20008000000 */
[----:B----4-:R-:W-:Y:S01]  /*1840*/  IMAD.MOV.U32 R0, RZ, RZ, RZ ;  /* 0x000000ffff007224 */ /* 0x010fe200078e00ff */
[----:B------:R4:W-:Y:S01]  /*1850*/  STL [R1+0x70], RZ ;  /* 0x000070ff01007387 */ /* 0x0009e20000100800 */
[----:B------:R-:W-:Y:S02]  /*1860*/  CS2R R2, SRZ ;  /* 0x0000000000027805 */ /* 0x000fe4000001ff00 */
[----:B---3--:R-:W-:Y:S02]  /*1870*/  CS2R R4, SRZ ;  /* 0x0000000000047805 */ /* 0x008fe4000001ff00 */
[----:B--2---:R-:W-:Y:S01]  /*1880*/  CS2R R6, SRZ ;  /* 0x0000000000067805 */ /* 0x004fe2000001ff00 */
[----:B------:R4:W-:Y:S01]  /*1890*/  STL [R1+0x6c], RZ ;  /* 0x00006cff01007387 */ /* 0x0009e20000100800 */
[----:B------:R-:W-:-:S02]  /*18a0*/  CS2R R8, SRZ ;  /* 0x0000000000087805 */ /* 0x000fc4000001ff00 */
[----:B0-----:R-:W-:Y:S02]  /*18b0*/  CS2R R10, SRZ ;  /* 0x00000000000a7805 */ /* 0x001fe4000001ff00 */
[----:B------:R-:W-:Y:S01]  /*18c0*/  CS2R R12, SRZ ;  /* 0x00000000000c7805 */ /* 0x000fe2000001ff00 */
[----:B------:R4:W-:Y:S01]  /*18d0*/  STL [R1+0x68], RZ ;  /* 0x000068ff01007387 */ /* 0x0009e20000100800 */
[----:B------:R-:W-:Y:S02]  /*18e0*/  CS2R R14, SRZ ;  /* 0x00000000000e7805 */ /* 0x000fe4000001ff00 */
[----:B-1----:R-:W-:Y:S02]  /*18f0*/  CS2R R16, SRZ ;  /* 0x0000000000107805 */ /* 0x002fe4000001ff00 */
[----:B------:R-:W-:Y:S01]  /*1900*/  CS2R R18, SRZ ;  /* 0x0000000000127805 */ /* 0x000fe2000001ff00 */
[----:B------:R4:W-:Y:S01]  /*1910*/  STL [R1+0x64], RZ ;  /* 0x000064ff01007387 */ /* 0x0009e20000100800 */
[----:B------:R-:W-:-:S02]  /*1920*/  CS2R R20, SRZ ;  /* 0x0000000000147805 */ /* 0x000fc4000001ff00 */
[----:B------:R-:W-:Y:S02]  /*1930*/  CS2R R22, SRZ ;  /* 0x0000000000167805 */ /* 0x000fe4000001ff00 */
[----:B------:R-:W-:Y:S01]  /*1940*/  CS2R R152, SRZ ;  /* 0x0000000000987805 */ /* 0x000fe2000001ff00 */
[----:B------:R4:W-:Y:S01]  /*1950*/  STL [R1+0x60], RZ ;  /* 0x000060ff01007387 */ /* 0x0009e20000100800 */
[----:B------:R-:W-:Y:S02]  /*1960*/  CS2R R154, SRZ ;  /* 0x00000000009a7805 */ /* 0x000fe4000001ff00 */
[----:B------:R-:W-:Y:S02]  /*1970*/  CS2R R156, SRZ ;  /* 0x00000000009c7805 */ /* 0x000fe4000001ff00 */
        /* <DEDUP_REMOVED lines=46> */
[----:B------:R-:W-:Y:S01]  /*1c60*/  IMAD.MOV.U32 R226, RZ, RZ, RZ ;  /* 0x000000ffffe27224 */ /* 0x000fe200078e00ff */
[----:B------:R-:W-:Y:S01]  /*1c70*/  CS2R R24, SRZ ;  /* 0x0000000000187805 */ /* 0x000fe2000001ff00 */
[----:B------:R-:W-:Y:S01]  /*1c80*/  IMAD.U32 R227, RZ, RZ, UR4 ;  /* 0x00000004ffe37e24 */ /* 0x000fe2000f8e00ff */
[----:B------:R4:W-:Y:S01]  /*1c90*/  STL [R1+0x2c], RZ ;  /* 0x00002cff01007387 */ /* 0x0009e20000100800 */
[----:B------:R-:W-:Y:S02]  /*1ca0*/  CS2R R26, SRZ ;  /* 0x00000000001a7805 */ /* 0x000fe4000001ff00 */
[----:B------:R-:W-:-:S02]  /*1cb0*/  CS2R R28, SRZ ;  /* 0x00000000001c7805 */ /* 0x000fc4000001ff00 */
[----:B------:R-:W-:Y:S01]  /*1cc0*/  CS2R R30, SRZ ;  /* 0x00000000001e7805 */ /* 0x000fe2000001ff00 */
[----:B------:R4:W-:Y:S01]  /*1cd0*/  STL [R1+0x28], RZ ;  /* 0x000028ff01007387 */ /* 0x0009e20000100800 */
[----:B------:R-:W-:Y:S02]  /*1ce0*/  CS2R R32, SRZ ;  /* 0x0000000000207805 */ /* 0x000fe4000001ff00 */
[----:B------:R-:W-:Y:S02]  /*1cf0*/  CS2R R34, SRZ ;  /* 0x0000000000227805 */ /* 0x000fe4000001ff00 */
[----:B------:R-:W-:Y:S01]  /*1d00*/  CS2R R36, SRZ ;  /* 0x0000000000247805 */ /* 0x000fe2000001ff00 */
        /* <DEDUP_REMOVED lines=36> */
[----:B------:R4:W-:Y:S01]  /*1f50*/  STL [R1], RZ ;  /* 0x000000ff01007387 */ /* 0x0009e20000100800 */
[----:B------:R-:W-:Y:S02]  /*1f60*/  CS2R R92, SRZ ;  /* 0x00000000005c7805 */ /* 0x000fe4000001ff00 */
[----:B------:R-:W-:Y:S02]  /*1f70*/  CS2R R94, SRZ ;  /* 0x00000000005e7805 */ /* 0x000fe4000001ff00 */
[----:B------:R-:W-:Y:S02]  /*1f80*/  CS2R R96, SRZ ;  /* 0x0000000000607805 */ /* 0x000fe4000001ff00 */
[----:B------:R-:W-:Y:S02]  /*1f90*/  CS2R R98, SRZ ;  /* 0x0000000000627805 */ /* 0x000fe4000001ff00 */
[----:B------:R-:W-:-:S02]  /*1fa0*/  CS2R R100, SRZ ;  /* 0x0000000000647805 */ /* 0x000fc4000001ff00 */
[----:B------:R-:W-:Y:S02]  /*1fb0*/  CS2R R102, SRZ ;  /* 0x0000000000667805 */ /* 0x000fe4000001ff00 */
        /* <DEDUP_REMOVED lines=23> */
[----:B------:R-:W-:Y:S01]  /*2130*/  CS2R R150, SRZ ;  /* 0x0000000000967805 */ /* 0x000fe2000001ff00 */
[----:B----4-:R-:W-:Y:S06]  /*2140*/  @!P1 BRA `(.L_x_20) ;  /* 0x0000001000609947 */ /* 0x010fec0003800000 */
[----:B------:R-:W-:-:S06]  /*2150*/  UISETP.NE.AND UP0, UPT, UR27, 0x3, UPT ;  /* 0x000000031b00788c */ /* 0x000fcc000bf05270 */
[----:B------:R-:W-:-:S13]  /*2160*/  PLOP3.LUT P1, PT, PT, PT, UP0, 0x80, 0x0 ;  /* 0x000000000000781c */ /* 0x000fda0003f2f008 */
[----:B------:R-:W-:Y:S05]  /*2170*/  @!P1 BRA `(.L_x_21) ;  /* 0x0000000000049947 */ /* 0x000fea0003800000 */
[----:B------:R-:W-:Y:S01]  /*2180*/  BPT.TRAP 0x1 ;  /* 0x000000040000795c */ /* 0x000fe20000300000 */
.L_x_21:
[----:B------:R-:W-:Y:S01]  /*2190*/  ULEA UR6, UR5, UR12, 0x3 ;  /* 0x0000000c05067291 */ /* 0x000fe2000f8e183f */
[----:B------:R-:W-:-:S05]  /*21a0*/  IMAD.U32 R0, RZ, RZ, UR4 ;  /* 0x00000004ff007e24 */ /* 0x000fca000f8e00ff */
[----:B------:R-:W-:-:S04]  /*21b0*/  SHF.L.U32 R0, R0, 0x1f, RZ ;  /* 0x0000001f00007819 */ /* 0x000fc800000006ff */
[----:B------:R0:W1:Y:S01]  /*21c0*/  SYNCS.PHASECHK.TRANS64.TRYWAIT P0, [UR6], R0 ;  /* 0x00000000ff0075a7 */ /* 0x0000620008000146 */
[----:B------:R-:W-:Y:S05]  /*21d0*/  @!P1 BRA `(.L_x_22) ;  /* 0x0000000000049947 */ /* 0x000fea0003800000 */
[----:B------:R-:W-:Y:S01]  /*21e0*/  BPT.TRAP 0x1 ;  /* 0x000000040000795c */ /* 0x000fe20000300000 */
.L_x_22:
[----:B-1----:R-:W-:Y:S05]  /*21f0*/  @P0 BRA `(.L_x_23) ;  /* 0x0000000000080947 */ /* 0x002fea0003800000 */
[----:B------:R-:W1:Y:S02]  /*2200*/  SYNCS.PHASECHK.TRANS64.TRYWAIT P0, [UR6], R0 ;  /* 0x00000000ff0075a7 */ /* 0x000e640008000146 */
[----:B-1----:R-:W-:Y:S05]  /*2210*/  @!P0 BRA `(.L_x_24) ;  /* 0x000000dc00c48947 */ /* 0x002fea0003800000 */
.L_x_23:
[----:B------:R2:W-:Y:S01]  /*2220*/  STL [R1+0x74], RZ ;  /* 0x000074ff01007387 */ /* 0x0005e20000100800 */
[----:B------:R-:W-:Y:S01]  /*2230*/  UIADD3 UR7, UR12, 0x1900, URZ ;  /* 0x000019000c077890 */ /* 0x000fe2000fffe03f */
[----:B------:R-:W-:Y:S01]  /*2240*/  WARPGROUP.ARRIVE ;  /* 0x00000000000079c5 */ /* 0x000fe20000000000 */
[----:B------:R-:W-:Y:S01]  /*2250*/  UIADD3 UR6, UR12, 0x100, URZ ;  /* 0x000001000c067890 */ /* 0x000fe2000fffe03f */
[----:B------:R2:W-:Y:S01]  /*2260*/  STL [R1+0x70], RZ ;  /* 0x000070ff01007387 */ /* 0x0005e20000100800 */
[----:B------:R-:W-:Y:S01]  /*2270*/  USHF.R.U32.HI UR7, URZ, 0x4, UR7 ;  /* 0x000000043f077899 */ /* 0x000fe20008011607 */
[----:B01----:R-:W-:Y:S01]  /*2280*/  IMAD.MOV.U32 R0, RZ, RZ, RZ ;  /* 0x000000ffff007224 */ /* 0x003fe200078e00ff */
[----:B------:R-:W-:Y:S01]  /*2290*/  USHF.R.U32.HI UR6, URZ, 0x4, UR6 ;  /* 0x000000043f067899 */ /* 0x000fe20008011606 */
[----:B------:R2:W-:Y:S01]  /*22a0*/  STL [R1+0x6c], RZ ;  /* 0x00006cff01007387 */ /* 0x0005e20000100800 */
[----:B------:R-:W-:Y:S01]  /*22b0*/  ULOP3.LUT UR7, UR7, 0x3fff, URZ, 0xc0, !UPT ;  /* 0x00003fff07077892 */ /* 0x000fe2000f8ec03f */
[----:B------:R-:W-:Y:S01]  /*22c0*/  CS2R R2, SRZ ;  /* 0x0000000000027805 */ /* 0x000fe2000001ff00 */
[----:B------:R-:W-:Y:S01]  /*22d0*/  ULOP3.LUT UR6, UR6, 0x3fff, URZ, 0xc0, !UPT ;  /* 0x00003fff06067892 */ /* 0x000fe2000f8ec03f */
[----:B------:R2:W-:Y:S01]  /*22e0*/  STL [R1+0x68], RZ ;  /* 0x000068ff01007387 */ /* 0x0005e20000100800 */
[----:B------:R-:W-:Y:S01]  /*22f0*/  ULOP3.LUT UR7, UR7, 0x10000, URZ, 0xfc, !UPT ;  /* 0x0001000007077892 */ /* 0x000fe2000f8efc3f */
[----:B------:R-:W-:Y:S01]  /*2300*/  CS2R R4, SRZ ;  /* 0x0000000000047805 */ /* 0x000fe2000001ff00 */
[----:B------:R-:W-:Y:S01]  /*2310*/  ULOP3.LUT UR6, UR6, 0x10000, URZ, 0xfc, !UPT ;  /* 0x0001000006067892 */ /* 0x000fe2000f8efc3f */
[----:B------:R2:W-:Y:S01]  /*2320*/  STL [R1+0x64], RZ ;  /* 0x000064ff01007387 */ /* 0x0005e20000100800 */
[----:B------:R-:W-:Y:S01]  /*2330*/  ULEA UR10, UR5, UR7, 0x9 ;  /* 0x00000007050a7291 */ /* 0x000fe2000f8e483f */
[----:B------:R-:W-:Y:S01]  /*2340*/  CS2R R6, SRZ ;  /* 0x0000000000067805 */ /* 0x000fe2000001ff00 */
[----:B------:R-:W-:Y:S01]  /*2350*/  ULEA UR8, UR5, UR6, 0x7 ;  /* 0x0000000605087291 */ /* 0x000fe2000f8e383f */
[----:B------:R2:W-:Y:S01]  /*2360*/  STL [R1+0x60], RZ ;  /* 0x000060ff01007387 */ /* 0x0005e20000100800 */
[----:B------:R-:W-:Y:S01]  /*2370*/  ULDC UR7, c[0x0][0x50c] ;  /* 0x0001430000077ab9 */ /* 0x000fe20000000800 */
[----:B------:R-:W-:Y:S01]  /*2380*/  UMOV UR9, 0xc0000010 ;  /* 0xc000001000097882 */ /* 0x000fe20000000000 */
[----:B------:R-:W-:Y:S01]  /*2390*/  UISETP.NE.AND UP0, UPT, UR7, 0x1, UPT ;  /* 0x000000010700788c */ /* 0x000fe2000bf05270 */
[----:B------:R2:W-:Y:S01]  /*23a0*/  STL [R1+0x5c], RZ ;  /* 0x00005cff01007387 */ /* 0x0005e20000100800 */
[----:B------:R-:W-:Y:S01]  /*23b0*/  UMOV UR11, 0xc0000010 ;  /* 0xc0000010000b7882 */ /* 0x000fe20000000000 */
[----:B------:R-:W-:Y:S01]  /*23c0*/  UMOV UR6, 0x1 ;  /* 0x0000000100067882 */ /* 0x000fe20000000000 */
[----:B------:R-:W-:Y:S01]  /*23d0*/  USEL UR7, URZ, 0x1, UP0 ;  /* 0x000000013f077887 */ /* 0x000fe20008000000 */
[----:B------:R2:W-:Y:S01]  /*23e0*/  STL [R1+0x58], RZ ;  /* 0x000058ff01007387 */ /* 0x0005e20000100800 */
[----:B------:R-:W-:Y:S01]  /*23f0*/  QGMMA.64x256x32.F32.E4M3.E4M3 R24, gdesc[UR8], RZ, !UPT, gsb0 ;  /* 0x03e00000081879f3 */ /* 0x000fe2000c0008ff */
[----:B------:R-:W-:-:S02]  /*2400*/  CS2R R8, SRZ ;  /* 0x0000000000087805 */ /* 0x000fc4000001ff00 */
[----:B------:R-:W-:Y:S01]  /*2410*/  CS2R R10, SRZ ;  /* 0x00000000000a7805 */ /* 0x000fe2000001ff00 */
[----:B------:R2:W-:Y:S01]  /*2420*/  STL [R1+0x54], RZ ;  /* 0x000054ff01007387 */ /* 0x0005e20000100800 */
[----:B------:R-:W-:Y:S02]  /*2430*/  ISETP.NE.AND P0, PT, RZ, UR7, PT ;  /* 0x00000007ff007c0c */ /* 0x000fe4000bf05270 */
        /* <DEDUP_REMOVED lines=56> */
[----:B------:R-:W-:Y:S01]  /*27c0*/  CS2R R224, SRZ ;  /* 0x0000000000e07805 */ /* 0x000fe2000001ff00 */
[----:B------:R-:W-:Y:S01]  /*27d0*/  IMAD.MOV.U32 R226, RZ, RZ, RZ ;  /* 0x000000ffffe27224 */ /* 0x000fe200078e00ff */
[----:B------:R2:W-:Y:S04]  /*27e0*/  STL [R1+0x18], RZ ;  /* 0x000018ff01007387 */ /* 0x0005e80000100800 */
[----:B------:R2:W-:Y:S04]  /*27f0*/  STL [R1+0x14], RZ ;  /* 0x000014ff01007387 */ /* 0x0005e80000100800 */
[----:B------:R2:W-:Y:S04]  /*2800*/  STL [R1+0x10], RZ ;  /* 0x000010ff01007387 */ /* 0x0005e80000100800 */
[----:B------:R2:W-:Y:S04]  /*2810*/  STL [R1+0xc], RZ ;  /* 0x00000cff01007387 */ /* 0x0005e80000100800 */
[----:B------:R2:W-:Y:S04]  /*2820*/  STL [R1+0x8], RZ ;  /* 0x000008ff01007387 */ /* 0x0005e80000100800 */
[----:B------:R2:W-:Y:S04]  /*2830*/  STL [R1+0x4], RZ ;  /* 0x000004ff01007387 */ /* 0x0005e80000100800 */
[----:B------:R2:W-:Y:S01]  /*2840*/  STL [R1], RZ ;  /* 0x000000ff01007387 */ /* 0x0005e20000100800 */
[----:B------:R-:W-:Y:S05]  /*2850*/  @!P0 BRA `(.L_x_25) ;  /* 0x0000000800808947 */ /* 0x000fea0003800000 */
[----:B------:R-:W-:Y:S02]  /*2860*/  WARPGROUP.DEPBAR.LE gsb0, 0x0 ;  /* 0x00008000000079c5 */ /* 0x000fe40000010000 */
[----:B------:R-:W-:-:S01]  /*2870*/  FADD R227, RZ, R122 ;  /* 0x0000007affe37221 */ /* 0x000fc20000000000 */
[----:B------:R-:W-:Y:S01]  /*2880*/  FADD R226, RZ, R24 ;  /* 0x00000018ffe27221 */ /* 0x000fe20000000000 */
[----:B------:R-:W-:-:S01]  /*2890*/  FADD R225, RZ, R25 ;  /* 0x00000019ffe17221 */ /* 0x000fc20000000000 */
[----:B------:R-:W-:Y:S01]  /*28a0*/  FADD R224, RZ, R26 ;  /* 0x0000001affe07221 */ /* 0x000fe20000000000 */
[----:B------:R-:W-:-:S01]  /*28b0*/  FADD R223, RZ, R27 ;  /* 0x0000001bffdf7221 */ /* 0x000fc20000000000 */
[----:B------:R0:W-:Y:S01]  /*28c0*/  STL [R1], R227 ;  /* 0x000000e301007387 */ /* 0x0001e20000100800 */
[----:B------:R-:W-:-:S01]  /*28d0*/  FADD R222, RZ, R28 ;  /* 0x0000001cffde7221 */ /* 0x000fc20000000000 */
[----:B------:R-:W-:Y:S01]  /*28e0*/  FADD R221, RZ, R29 ;  /* 0x0000001dffdd7221 */ /* 0x000fe20000000000 */
[----:B------:R-:W-:-:S01]  /*28f0*/  FADD R220, RZ, R30 ;  /* 0x0000001effdc7221 */ /* 0x000fc20000000000 */
[----:B------:R-:W-:Y:S01]  /*2900*/  FADD R219, RZ, R31 ;  /* 0x0000001fffdb7221 */ /* 0x000fe20000000000 */
[----:B------:R-:W-:-:S01]  /*2910*/  FADD R218, RZ, R32 ;  /* 0x00000020ffda7221 */ /* 0x000fc20000000000 */
[----:B------:R-:W-:Y:S01]  /*2920*/  FADD R217, RZ, R33 ;  /* 0x00000021ffd97221 */ /* 0x000fe20000000000 */
[----:B------:R-:W-:-:S01]  /*2930*/  FADD R216, RZ, R34 ;  /* 0x00000022ffd87221 */ /* 0x000fc20000000000 */
[----:B------:R-:W-:Y:S01]  /*2940*/  FADD R215, RZ, R35 ;  /* 0x00000023ffd77221 */ /* 0x000fe20000000000 */
[----:B------:R-:W-:-:S01]  /*2950*/  FADD R214, RZ, R36 ;  /* 0x00000024ffd67221 */ /* 0x000fc20000000000 */
[----:B0-----:R-:W-:Y:S01]  /*2960*/  FADD R227, RZ, R123 ;  /* 0x0000007bffe37221 */ /* 0x001fe20000000000 */
[----:B------:R-:W-:-:S01]  /*2970*/  FADD R213, RZ, R37 ;  /* 0x00000025ffd57221 */ /* 0x000fc20000000000 */
[----:B------:R-:W-:Y:S01]  /*2980*/  FADD R212, RZ, R38 ;  /* 0x00000026ffd47221 */ /* 0x000fe20000000000 */
[----:B------:R-:W-:-:S01]  /*2990*/  FADD R211, RZ, R39 ;  /* 0x00000027ffd37221 */ /* 0x000fc20000000000 */
[----:B------:R-:W-:Y:S01]  /*29a0*/  FADD R210, RZ, R40 ;  /* 0x00000028ffd27221 */ /* 0x000fe20000000000 */
[----:B------:R0:W-:Y:S01]  /*29b0*/  STL [R1+0x4], R227 ;  /* 0x000004e301007387 */ /* 0x0001e20000100800 */
        /* <DEDUP_REMOVED lines=93> */
[----:B------:R-:W-:Y:S01]  /*2f90*/  UMOV UR6, URZ ;  /* 0x0000003f00067c82 */ /* 0x000fe20008000000 */
[----:B0-----:R-:W-:-:S05]  /*2fa0*/  FADD R227, RZ, R130 ;  /* 0x00000082ffe37221 */ /* 0x001fca0000000000 */
[----:B------:R0:W-:Y:S02]  /*2fb0*/  STL [R1+0x20], R227 ;  /* 0x000020e301007387 */ /* 0x0001e40000100800 */
        /* <DEDUP_REMOVED lines=42> */
.L_x_25:
[----:B------:R-:W-:-:S04]  /*3260*/  UIADD3 UR19, UR5, 0x1, URZ ;  /* 0x0000000105137890 */ /* 0x000fc8000fffe03f */
[----:B------:R-:W-:-:S04]  /*3270*/  UISETP.NE.AND UP0, UPT, UR19, 0x3, UPT ;  /* 0x000000031300788c */ /* 0x000fc8000bf05270 */
[----:B------:R-:W-:Y:S02]  /*3280*/  USEL UR8, URZ, 0x1, UP0 ;  /* 0x000000013f087887 */ /* 0x000fe40008000000 */
[----:B------:R-:W-:Y:S02]  /*3290*/  USEL UR19, UR19, URZ, UP0 ;  /* 0x0000003f13137287 */ /* 0x000fe40008000000 */
[----:B------:R-:W-:-:S06]  /*32a0*/  ULOP3.LUT UR8, UR4, UR8, URZ, 0x3c, !UPT ;  /* 0x0000000804087292 */ /* 0x000fcc000f8e3c3f */
[----:B0-----:R-:W-:Y:S01]  /*32b0*/  IMAD.U32 R227, RZ, RZ, UR8 ;  /* 0x00000008ffe37e24 */ /* 0x001fe2000f8e00ff */
[----:B------:R-:W-:-:S06]  /*32c0*/  UMOV UR8, 0x1 ;  /* 0x0000000100087882 */ /* 0x000fcc0000000000 */
.L_x_20:
[----:B------:R-:W-:-:S06]  /*32d0*/  UISETP.GE.AND UP0, UPT, UR16, 0x1, UPT ;  /* 0x000000011000788c */ /* 0x000fcc000bf06270 */
[----:B------:R-:W-:-:S13]  /*32e0*/  PLOP3.LUT P0, PT, PT, PT, UP0, 0x80, 0x0 ;  /* 0x000000000000781c */ /* 0x000fda0003f0f008 */
[----:B------:R-:W-:Y:S05]  /*32f0*/  @!P0 BRA `(.L_x_26) ;  /* 0x0000001000908947 */ /* 0x000fea0003800000 */
[----:B------:R-:W-:Y:S01]  /*3300*/  IMAD.U32 R228, RZ, RZ, UR16 ;  /* 0x00000010ffe47e24 */ /* 0x000fe2000f8e00ff */
[----:B------:R-:W-:Y:S01]  /*3310*/  UMOV UR24, UR5 ;  /* 0x0000000500187c82 */ /* 0x000fe20008000000 */
[----:B------:R-:W-:-:S05]  /*3320*/  ULDC UR32, c[0x0][0x50c] ;  /* 0x0001430000207ab9 */ /* 0x000fca0000000800 */
.L_x_34:
[----:B------:R-:W-:-:S06]  /*3330*/  UISETP.NE.AND UP0, UPT, UR27, 0x3, UPT ;  /* 0x000000031b00788c */ /* 0x000fcc000bf05270 */
[----:B------:R-:W-:-:S13]  /*3340*/  PLOP3.LUT P1, PT, PT, PT, UP0, 0x80, 0x0 ;  /* 0x000000000000781c */ /* 0x000fda0003f2f008 */
[----:B-1---5:R-:W-:Y:S05]  /*3350*/  @!P1 BRA `(.L_x_27) ;  /* 0x0000000000049947 */ /* 0x022fea0003800000 */
[----:B------:R-:W-:Y:S01]  /*3360*/  BPT.TRAP 0x1 ;  /* 0x000000040000795c */ /* 0x000fe20000300000 */
.L_x_27:
[----:B------:R-:W-:Y:S01]  /*3370*/  ULEA UR9, UR19, UR12, 0x3 ;  /* 0x0000000c13097291 */ /* 0x000fe2000f8e183f */
[----:B------:R-:W-:-:S08]  /*3380*/  SHF.L.U32 R229, R227, 0x1f, RZ ;  /* 0x0000001fe3e57819 */ /* 0x000fd000000006ff */
[----:B------:R0:W1:Y:S01]  /*3390*/  SYNCS.PHASECHK.TRANS64.TRYWAIT P0, [UR9], R229 ;  /* 0x000000e5ff0075a7 */ /* 0x0000620008000149 */
[----:B------:R-:W-:Y:S05]  /*33a0*/  @!P1 BRA `(.L_x_28) ;  /* 0x0000000000049947 */ /* 0x000fea0003800000 */
[----:B------:R-:W-:Y:S01]  /*33b0*/  BPT.TRAP 0x1 ;  /* 0x000000040000795c */ /* 0x000fe20000300000 */
.L_x_28:
[----:B-1----:R-:W-:Y:S05]  /*33c0*/  @P0 BRA `(.L_x_29) ;  /* 0x0000000000080947 */ /* 0x002fea0003800000 */
[----:B------:R-:W1:Y:S02]  /*33d0*/  SYNCS.PHASECHK.TRANS64.TRYWAIT P0, [UR9], R229 ;  /* 0x000000e5ff0075a7 */ /* 0x000e640008000149 */
[----:B-1----:R-:W-:Y:S05]  /*33e0*/  @!P0 BRA `(.L_x_30) ;  /* 0x000000cc00688947 */ /* 0x002fea0003800000 */
.L_x_29:
[----:B------:R-:W-:Y:S01]  /*33f0*/  UIADD3 UR9, UR12, 0x100, URZ ;  /* 0x000001000c097890 */ /* 0x000fe2000fffe03f */
[----:B------:R-:W-:Y:S01]  /*3400*/  WARPGROUP.ARRIVE ;  /* 0x00000000000079c5 */ /* 0x000fe20000000000 */
[----:B------:R-:W-:Y:S02]  /*3410*/  UIADD3 UR10, UR12, 0x1900, URZ ;  /* 0x000019000c0a7890 */ /* 0x000fe4000fffe03f */
[----:B------:R-:W-:Y:S02]  /*3420*/  UISETP.NE.AND UP0, UPT, UR7, URZ, UPT ;  /* 0x0000003f0700728c */ /* 0x000fe4000bf05270 */
[----:B------:R-:W-:Y:S02]  /*3430*/  USHF.R.U32.HI UR9, URZ, 0x4, UR9 ;  /* 0x000000043f097899 */ /* 0x000fe40008011609 */
[----:B------:R-:W-:Y:S02]  /*3440*/  USHF.R.U32.HI UR10, URZ, 0x4, UR10 ;  /* 0x000000043f0a7899 */ /* 0x000fe4000801160a */
[----:B------:R-:W-:-:S02]  /*3450*/  USEL UR8, UR8, URZ, !UP0 ;  /* 0x0000003f08087287 */ /* 0x000fc4000c000000 */
[----:B------:R-:W-:Y:S02]  /*3460*/  ULOP3.LUT UR9, UR9, 0x3fff, URZ, 0xc0, !UPT ;  /* 0x00003fff09097892 */ /* 0x000fe4000f8ec03f */
[----:B------:R-:W-:Y:S02]  /*3470*/  ULOP3.LUT UR10, UR10, 0x3fff, URZ, 0xc0, !UPT ;  /* 0x00003fff0a0a7892 */ /* 0x000fe4000f8ec03f */
[----:B------:R-:W-:Y:S02]  /*3480*/  UISETP.NE.U32.AND UP0, UPT, UR8, URZ, UPT ;  /* 0x0000003f0800728c */ /* 0x000fe4000bf05070 */
[----:B------:R-:W-:Y:S02]  /*3490*/  ULOP3.LUT UR8, UR9, 0x10000, URZ, 0xfc, !UPT ;  /* 0x0001000009087892 */ /* 0x000fe4000f8efc3f */
[----:B------:R-:W-:Y:S02]  /*34a0*/  ULOP3.LUT UR10, UR10, 0x10000, URZ, 0xfc, !UPT ;  /* 0x000100000a0a7892 */ /* 0x000fe4000f8efc3f */
[----:B------:R-:W-:-:S02]  /*34b0*/  ULEA UR8, UR19, UR8, 0x7 ;  /* 0x0000000813087291 */ /* 0x000fc4000f8e383f */
[----:B------:R-:W-:Y:S01]  /*34c0*/  ULEA UR10, UR19, UR10, 0x9 ;  /* 0x0000000a130a7291 */ /* 0x000fe2000f8e483f */
[----:B------:R-:W-:Y:S01]  /*34d0*/  UMOV UR9, 0xc0000010 ;  /* 0xc000001000097882 */ /* 0x000fe20000000000 */
[----:B------:R-:W-:Y:S01]  /*34e0*/  UMOV UR11, 0xc0000010 ;  /* 0xc0000010000b7882 */ /* 0x000fe20000000000 */
[----:B------:R-:W-:-:S06]  /*34f0*/  UIADD3 UR6, UR6, 0x1, URZ ;  /* 0x0000000106067890 */ /* 0x000fcc000fffe03f */
[----:B------:R-:W-:Y:S01]  /*3500*/  QGMMA.64x256x32.F32.E4M3.E4M3 R24, gdesc[UR8], R24, UP0, gsb0 ;  /* 0x03e00000081879f3 */ /* 0x000fe2000b800818 */
[----:B------:R-:W-:-:S04]  /*3510*/  UISETP.NE.AND UP0, UPT, UR6, UR32, UPT ;  /* 0x000000200600728c */ /* 0x000fc8000bf05270 */
[----:B------:R-:W-:-:S06]  /*3520*/  USEL UR7, URZ, 0x1, UP0 ;  /* 0x000000013f077887 */ /* 0x000fcc0008000000 */
[----:B------:R-:W-:Y:S01]  /*3530*/  ISETP.NE.AND P0, PT, RZ, UR7, PT ;  /* 0x00000007ff007c0c */ /* 0x000fe2000bf05270 */
[----:B------:R-:W-:-:S12]  /*3540*/  WARPGROUP.DEPBAR.LE gsb0, 0x1 ;  /* 0x00008000000079c5 */ /* 0x000fd80000010100 */
[----:B------:R-:W-:Y:S05]  /*3550*/  @!P0 BRA `(.L_x_31) ;  /* 0x0000000c00808947 */ /* 0x000fea0003800000 */
[----:B------:R-:W-:Y:S02]  /*3560*/  WARPGROUP.DEPBAR.LE gsb0, 0x0 ;  /* 0x00008000000079c5 */ /* 0x000fe40000010000 */
[----:B------:R-:W-:-:S01]  /*3570*/  FADD R226, R24, R226 ;  /* 0x000000e218e27221 */ /* 0x000fc20000000000 */
[----:B------:R-:W-:Y:S01]  /*3580*/  FADD R225, R25, R225 ;  /* 0x000000e119e17221 */ /* 0x000fe20000000000 */
[----:B------:R1:W-:Y:S01]  /*3590*/  STL [R1+0xa4], R227 ;  /* 0x0000a4e301007387 */ /* 0x0003e20000100800 */
[----:B------:R-:W-:-:S01]  /*35a0*/  FADD R224, R26, R224 ;  /* 0x000000e01ae07221 */ /* 0x000fc20000000000 */
[----:B------:R-:W-:Y:S01]  /*35b0*/  FADD R223, R27, R223 ;  /* 0x000000df1bdf7221 */ /* 0x000fe20000000000 */
[----:B------:R-:W-:-:S01]  /*35c0*/  FADD R222, R28, R222 ;  /* 0x000000de1cde7221 */ /* 0x000fc20000000000 */
[----:B------:R-:W-:Y:S01]  /*35d0*/  FADD R221, R29, R221 ;  /* 0x000000dd1ddd7221 */ /* 0x000fe20000000000 */
[----:B-1----:R-:W3:Y:S04]  /*35e0*/  LDL.LU R227, [R1+0x30] ;  /* 0x0000300001e37983 */ /* 0x002ee80000300800 */
[----:B------:R1:W-:Y:S01]  /*35f0*/  STL [R1+0xa8], R226 ;  /* 0x0000a8e201007387 */ /* 0x0003e20000100800 */
[----:B------:R-:W-:-:S01]  /*3600*/  FADD R220, R30, R220 ;  /* 0x000000dc1edc7221 */ /* 0x000fc20000000000 */
[----:B------:R-:W-:-:S02]  /*3610*/  FADD R219, R31, R219 ;  /* 0x000000db1fdb7221 */ /* 0x000fc40000000000 */
[----:B-1----:R-:W4:Y:S04]  /*3620*/  LDL.LU R226, [R1+0x2c] ;  /* 0x00002c0001e27983 */ /* 0x002f280000300800 */
[----:B------:R1:W-:Y:S01]  /*3630*/  STL [R1+0xac], R225 ;  /* 0x0000ace101007387 */ /* 0x0003e20000100800 */
[----:B------:R-:W-:-:S03]  /*3640*/  FADD R218, R32, R218 ;  /* 0x000000da20da7221 */ /* 0x000fc60000000000 */
[----:B-1----:R-:W2:Y:S04]  /*3650*/  LDL.LU R225, [R1+0x28] ;  /* 0x0000280001e17983 */ /* 0x002ea80000300800 */
        /* <DEDUP_REMOVED lines=9> */
[----:B------:R1:W-:Y:S04]  /*36f0*/  STL [R1+0xbc], R221 ;  /* 0x0000bcdd01007387 */ /* 0x0003e80000100800 */
        /* <DEDUP_REMOVED lines=12> */
[----:B-1----:R-:W2:Y:S01]  /*37c0*/  LDL.LU R215, [R1] ;  /* 0x0000000001d77983 */ /* 0x002ea20000300800 */
[----:B------:R-:W-:-:S01]  /*37d0*/  FADD R214, R36, R214 ;  /* 0x000000d624d67221 */ /* 0x000fc20000000000 */
[----:B------:R-:W-:Y:S01]  /*37e0*/  FADD R213, R37, R213 ;  /* 0x000000d525d57221 */ /* 0x000fe20000000000 */
[----:B------:R-:W-:-:S01]  /*37f0*/  FADD R212, R38, R212 ;  /* 0x000000d426d47221 */ /* 0x000fc20000000000 */
[----:B------:R-:W-:Y:S01]  /*3800*/  FADD R211, R39, R211 ;  /* 0x000000d327d37221 */ /* 0x000fe20000000000 */
[----:B------:R-:W-:-:S01]  /*3810*/  FADD R210, R40, R210 ;  /* 0x000000d228d27221 */ /* 0x000fc20000000000 */
[----:B------:R-:W-:Y:S01]  /*3820*/  STL [R1+0xd8], R214 ;  /* 0x0000d8d601007387 */ /* 0x000fe20000100800 */
        /* <DEDUP_REMOVED lines=11> */
[----:B------:R1:W-:Y:S01]  /*38e0*/  STL [R1+0xe4], R211 ;  /* 0x0000e4d301007387 */ /* 0x0003e20000100800 */
[----:B------:R-:W-:-:S01]  /*38f0*/  FADD R200, R50, R200 ;  /* 0x000000c832c87221 */ /* 0x000fc20000000000 */
[----:B------:R-:W-:Y:S01]  /*3900*/  FADD R199, R51, R199 ;  /* 0x000000c733c77221 */ /* 0x000fe20000000000 */
        /* <DEDUP_REMOVED lines=69> */
[----:B-----5:R-:W-:Y:S01]  /*3d60*/  FADD R0, R121, R0 ;  /* 0x0000000079007221 */ /* 0x020fe20000000000 */
[----:B---3--:R-:W-:-:S01]  /*3d70*/  FADD R227, R134, R227 ;  /* 0x000000e386e37221 */ /* 0x008fc20000000000 */
[----:B----4-:R-:W-:Y:S01]  /*3d80*/  FADD R226, R133, R226 ;  /* 0x000000e285e27221 */ /* 0x010fe20000000000 */
[----:B--2---:R-:W-:-:S01]  /*3d90*/  FADD R225, R132, R225 ;  /* 0x000000e184e17221 */ /* 0x004fc20000000000 */
        /* <DEDUP_REMOVED lines=9> */
[----:B------:R-:W-:-:S05]  /*3e30*/  FADD R215, R122, R215 ;  /* 0x000000d77ad77221 */ /* 0x000fca0000000000 */
[----:B------:R2:W-:Y:S04]  /*3e40*/  STL [R1], R215 ;  /* 0x000000d701007387 */ /* 0x0005e80000100800 */
[----:B------:R3:W-:Y:S04]  /*3e50*/  STL [R1+0x4], R216 ;  /* 0x000004d801007387 */ /* 0x0007e80000100800 */
        /* <DEDUP_REMOVED lines=8> */
[----:B-1----:R-:W4:Y:S04]  /*3ee0*/  LDL.LU R211, [R1+0x34] ;  /* 0x0000340001d37983 */ /* 0x002f280000300800 */
[----:B------:R1:W-:Y:S04]  /*3ef0*/  STL [R1+0x28], R225 ;  /* 0x000028e101007387 */ /* 0x0003e80000100800 */
[----:B------:R-:W4:Y:S04]  /*3f00*/  LDL.LU R212, [R1+0x38] ;  /* 0x0000380001d47983 */ /* 0x000f280000300800 */
[----:B------:R1:W-:Y:S04]  /*3f10*/  STL [R1+0x2c], R226 ;  /* 0x00002ce201007387 */ /* 0x0003e80000100800 */
[----:B------:R-:W4:Y:S04]  /*3f20*/  LDL.LU R213, [R1+0x3c] ;  /* 0x00003c0001d57983 */ /* 0x000f280000300800 */
[----:B------:R1:W-:Y:S04]  /*3f30*/  STL [R1+0x30], R227 ;  /* 0x000030e301007387 */ /* 0x0003e80000100800 */
[----:B------:R-:W4:Y:S04]  /*3f40*/  LDL.LU R214, [R1+0x40] ;  /* 0x0000400001d67983 */ /* 0x000f280000300800 */
[----:B--2---:R-:W2:Y:S04]  /*3f50*/  LDL.LU R215, [R1+0x44] ;  /* 0x0000440001d77983 */ /* 0x004ea80000300800 */
[----:B---3--:R-:W3:Y:S04]  /*3f60*/  LDL.LU R216, [R1+0x48] ;  /* 0x0000480001d87983 */ /* 0x008ee80000300800 */
[----:B----4-:R-:W4:Y:S04]  /*3f70*/  LDL.LU R217, [R1+0x4c] ;  /* 0x00004c0001d97983 */ /* 0x010f280000300800 */
[----:B0-----:R-:W4:Y:S04]  /*3f80*/  LDL.LU R218, [R1+0x50] ;  /* 0x0000500001da7983 */ /* 0x001f280000300800 */
[----:B------:R-:W4:Y:S04]  /*3f90*/  LDL.LU R219, [R1+0x54] ;  /* 0x0000540001db7983 */ /* 0x000f280000300800 */
[----:B------:R-:W4:Y:S04]  /*3fa0*/  LDL.LU R220, [R1+0x58] ;  /* 0x0000580001dc7983 */ /* 0x000f280000300800 */
[----:B------:R-:W4:Y:S04]  /*3fb0*/  LDL.LU R221, [R1+0x5c] ;  /* 0x00005c0001dd7983 */ /* 0x000f280000300800 */
[----:B------:R-:W4:Y:S04]  /*3fc0*/  LDL.LU R222, [R1+0x60] ;  /* 0x0000600001de7983 */ /* 0x000f280000300800 */
[----:B------:R-:W4:Y:S04]  /*3fd0*/  LDL.LU R223, [R1+0x64] ;  /* 0x0000640001df7983 */ /* 0x000f280000300800 */
[----:B------:R-:W4:Y:S04]  /*3fe0*/  LDL.LU R224, [R1+0x68] ;  /* 0x0000680001e07983 */ /* 0x000f280000300800 */
[----:B-1----:R-:W4:Y:S04]  /*3ff0*/  LDL.LU R225, [R1+0x6c] ;  /* 0x00006c0001e17983 */ /* 0x002f280000300800 */
[----:B------:R-:W4:Y:S04]  /*4000*/  LDL.LU R226, [R1+0x70] ;  /* 0x0000700001e27983 */ /* 0x000f280000300800 */
[----:B------:R-:W4:Y:S01]  /*4010*/  LDL.LU R227, [R1+0x74] ;  /* 0x0000740001e37983 */ /* 0x000f220000300800 */
[----:B------:R-:W-:-:S05]  /*4020*/  FADD R211, R135, R211 ;  /* 0x000000d387d37221 */ /* 0x000fca0000000000 */
[----:B------:R0:W-:Y:S01]  /*4030*/  STL [R1+0x34], R211 ;  /* 0x000034d301007387 */ /* 0x0001e20000100800 */
[----:B------:R-:W-:-:S03]  /*4040*/  FADD R212, R136, R212 ;  /* 0x000000d488d47221 */ /* 0x000fc60000000000 */
[----:B0-----:R1:W5:Y:S01]  /*4050*/  LDL.LU R211, [R1+0xe4] ;  /* 0x0000e40001d37983 */ /* 0x0013620000300800 */
[----:B------:R-:W-:-:S03]  /*4060*/  FADD R213, R137, R213 ;  /* 0x000000d589d57221 */ /* 0x000fc60000000000 */
[----:B------:R0:W-:Y:S01]  /*4070*/  STL [R1+0x38], R212 ;  /* 0x000038d401007387 */ /* 0x0001e20000100800 */
[----:B------:R-:W-:-:S01]  /*4080*/  FADD R214, R138, R214 ;  /* 0x000000d68ad67221 */ /* 0x000fc20000000000 */
[----:B--2---:R-:W-:Y:S02]  /*4090*/  FADD R215, R139, R215 ;  /* 0x000000d78bd77221 */ /* 0x004fe40000000000 */
[----:B0-----:R1:W5:Y:S01]  /*40a0*/  LDL.LU R212, [R1+0xe0] ;  /* 0x0000e00001d47983 */ /* 0x0013620000300800 */
[----:B---3--:R-:W-:-:S03]  /*40b0*/  FADD R216, R140, R216 ;  /* 0x000000d88cd87221 */ /* 0x008fc60000000000 */
[----:B------:R0:W-:Y:S01]  /*40c0*/  STL [R1+0x3c], R213 ;  /* 0x00003cd501007387 */ /* 0x0001e20000100800 */
[----:B----4-:R-:W-:-:S03]  /*40d0*/  FADD R217, R141, R217 ;  /* 0x000000d98dd97221 */ /* 0x010fc60000000000 */
[----:B0-----:R1:W5:Y:S01]  /*40e0*/  LDL.LU R213, [R1+0xdc] ;  /* 0x0000dc0001d57983 */ /* 0x0013620000300800 */
[----:B------:R-:W-:-:S03]  /*40f0*/  FADD R218, R142, R218 ;  /* 0x000000da8eda7221 */ /* 0x000fc60000000000 */
[----:B------:R0:W-:Y:S01]  /*4100*/  STL [R1+0x40], R214 ;  /* 0x000040d601007387 */ /* 0x0001e20000100800 */
[----:B------:R-:W-:-:S01]  /*4110*/  FADD R219, R143, R219 ;  /* 0x000000db8fdb7221 */ /* 0x000fc20000000000 */
[----:B------:R-:W-:Y:S02]  /*4120*/  FADD R220, R144, R220 ;  /* 0x000000dc90dc7221 */ /* 0x000fe40000000000 */
[----:B0-----:R1:W5:Y:S04]  /*4130*/  LDL.LU R214, [R1+0xd8] ;  /* 0x0000d80001d67983 */ /* 0x0013680000300800 */
[----:B------:R0:W-:Y:S01]  /*4140*/  STL [R1+0x44], R215 ;  /* 0x000044d701007387 */ /* 0x0001e20000100800 */
[----:B------:R-:W-:-:S01]  /*4150*/  FADD R221, R145, R221 ;  /* 0x000000dd91dd7221 */ /* 0x000fc20000000000 */
[----:B------:R-:W-:-:S02]  /*4160*/  FADD R222, R146, R222 ;  /* 0x000000de92de7221 */ /* 0x000fc40000000000 */
[----:B0-----:R1:W5:Y:S04]  /*4170*/  LDL.LU R215, [R1+0xd4] ;  /* 0x0000d40001d77983 */ /* 0x0013680000300800 */
[----:B------:R0:W-:Y:S01]  /*4180*/  STL [R1+0x48], R216 ;  /* 0x000048d801007387 */ /* 0x0001e20000100800 */
[----:B------:R-:W-:-:S03]  /*4190*/  FADD R223, R147, R223 ;  /* 0x000000df93df7221 */ /* 0x000fc60000000000 */
        /* <DEDUP_REMOVED lines=13> */
[----:B------:R0:W-:Y:S04]  /*4270*/  STL [R1+0x5c], R221 ;  /* 0x00005cdd01007387 */ /* 0x0001e80000100800 */
        /* <DEDUP_REMOVED lines=12> */
[----:B0-----:R1:W5:Y:S01]  /*4340*/  LDL.LU R227, [R1+0xa4] ;  /* 0x0000a40001e37983 */ /* 0x0013620000300800 */
[----:B------:R-:W-:-:S05]  /*4350*/  UMOV UR6, URZ ;  /* 0x0000003f00067c82 */ /* 0x000fca0008000000 */
.L_x_31:
[----:B------:R-:W-:Y:S05]  /*4360*/  @!P1 BRA `(.L_x_32) ;  /* 0x0000000000049947 */ /* 0x000fea0003800000 */
[----:B------:R-:W-:Y:S01]  /*4370*/  BPT.TRAP 0x1 ;  /* 0x000000040000795c */ /* 0x000fe20000300000 */
.L_x_32:
[----:B------:R3:W-:Y:S04]  /*4380*/  STL [R1+0xa8], R2 ;  /* 0x0000a80201007387 */ /* 0x0007e80000100800 */
[----:B---3--:R-:W3:Y:S04]  /*4390*/  LDL R2, [R1+0x78] ;  /* 0x0000780001027983 */ /* 0x008ee80000100800 */
[----:B-----5:R4:W-:Y:S04]  /*43a0*/  STL [R1+0xa4], R0 ;  /* 0x0000a40001007387 */ /* 0x0209e80000100800 */
[----:B----4-:R-:W4:Y:S01]  /*43b0*/  LDL R0, [R1+0x80] ;  /* 0x0000800001007983 */ /* 0x010f220000100800 */
[----:B0-----:R-:W-:Y:S01]  /*43c0*/  IMAD.U32 R229, RZ, RZ, UR24 ;  /* 0x00000018ffe57e24 */ /* 0x001fe2000f8e00ff */
[----:B---3--:R-:W-:-:S02]  /*43d0*/  ISETP.NE.AND P0, PT, R2, RZ, PT ;  /* 0x000000ff0200720c */ /* 0x008fc40003f05270 */
[----:B------:R0:W5:Y:S11]  /*43e0*/  LDL.LU R2, [R1+0xa8] ;  /* 0x0000a80001027983 */ /* 0x0001760000300800 */
[----:B------:R-:W-:-:S05]  /*43f0*/  @P0 LEA R229, R229, UR12, 0x3 ;  /* 0x0000000ce5e50c11 */ /* 0x000fca000f8e18ff */
[----:B------:R-:W-:-:S05]  /*4400*/  @P0 VIADD R229, R229, 0x18 ;  /* 0x00000018e5e50836 */ /* 0x000fca0000000000 */
[----:B----4-:R-:W-:Y:S02]  /*4410*/  @P0 PRMT R229, R0, 0x654, R229 ;  /* 0x0000065400e50816 */ /* 0x010fe400000000e5 */
[----:B------:R0:W5:Y:S01]  /*4420*/  LDL.LU R0, [R1+0xa4] ;  /* 0x0000a40001007983 */ /* 0x0001620000300800 */
[----:B------:R-:W-:Y:S01]  /*4430*/  UISETP.GT.U32.AND UP0, UPT, UR13, 0x1, UPT ;  /* 0x000000010d00788c */ /* 0x000fe2000bf04070 */
[----:B------:R0:W-:Y:S05]  /*4440*/  @P0 SYNCS.ARRIVE.TRANS64.RED.A1T0 RZ, [R229+URZ], RZ ;  /* 0x000000ffe5ff09a7 */ /* 0x0001ea000810043f */
[----:B------:R-:W-:-:S13]  /*4450*/  PLOP3.LUT P0, PT, PT, PT, UP0, 0x80, 0x0 ;  /* 0x000000000000781c */ /* 0x000fda0003f0f008 */
[----:B0-----:R-:W-:Y:S05]  /*4460*/  @P0 BRA `(.L_x_33) ;  /* 0x0000000000040947 */ /* 0x001fea0003800000 */
[----:B------:R-:W-:Y:S01]  /*4470*/  BPT.TRAP 0x1 ;  /* 0x000000040000795c */ /* 0x000fe20000300000 */
.L_x_33:
[----:B------:R-:W-:Y:S01]  /*4480*/  UIADD3 UR19, UR19, 0x1, URZ ;  /* 0x0000000113137890 */ /* 0x000fe2000fffe03f */
[C---:B------:R-:W-:Y:S01]  /*4490*/  ISETP.GT.AND P0, PT, R228.reuse, 0x1, PT ;  /* 0x00000001e400780c */ /* 0x040fe20003f04270 */
[----:B------:R-:W-:Y:S01]  /*44a0*/  UIADD3 UR24, UR24, 0x1, URZ ;  /* 0x0000000118187890 */ /* 0x000fe2000fffe03f */
[----:B------:R-:W-:Y:S01]  /*44b0*/  VIADD R228, R228, 0xffffffff ;  /* 0xffffffffe4e47836 */ /* 0x000fe20000000000 */
[----:B------:R-:W-:Y:S02]  /*44c0*/  UISETP.NE.AND UP0, UPT, UR19, 0x3, UPT ;  /* 0x000000031300788c */ /* 0x000fe4000bf05270 */
[----:B------:R-:W-:Y:S02]  /*44d0*/  UISETP.NE.AND UP1, UPT, UR24, 0x3, UPT ;  /* 0x000000031800788c */ /* 0x000fe4000bf25270 */
[----:B------:R-:W-:Y:S02]  /*44e0*/  USEL UR8, URZ, 0x1, UP0 ;  /* 0x000000013f087887 */ /* 0x000fe40008000000 */
[----:B------:R-:W-:-:S02]  /*44f0*/  USEL UR19, UR19, URZ, UP0 ;  /* 0x0000003f13137287 */ /* 0x000fc40008000000 */
[----:B------:R-:W-:Y:S02]  /*4500*/  USEL UR24, UR24, URZ, UP1 ;  /* 0x0000003f18187287 */ /* 0x000fe40008800000 */
[----:B------:R-:W-:Y:S01]  /*4510*/  LOP3.LUT R227, R227, UR8, RZ, 0x3c, !PT ;  /* 0x00000008e3e37c12 */ /* 0x000fe2000f8e3cff */
[----:B------:R-:W-:Y:S01]  /*4520*/  UMOV UR8, 0x1 ;  /* 0x0000000100087882 */ /* 0x000fe20000000000 */
[----:B------:R-:W-:Y:S08]  /*4530*/  @P0 BRA `(.L_x_34) ;  /* 0xffffffec007c0947 */ /* 0x000ff0000383ffff */
.L_x_26:
[----:B------:R-:W-:-:S04]  /*4540*/  UISETP.NE.AND UP0, UPT, UR6, URZ, UPT ;  /* 0x0000003f0600728c */ /* 0x000fc8000bf05270 */
[----:B------:R-:W-:-:S06]  /*4550*/  USEL UR6, URZ, 0x1, !UP0 ;  /* 0x000000013f067887 */ /* 0x000fcc000c000000 */
[----:B------:R-:W-:-:S13]  /*4560*/  ISETP.NE.AND P0, PT, RZ, UR6, PT ;  /* 0x00000006ff007c0c */ /* 0x000fda000bf05270 */
[----:B------:R-:W-:Y:S05]  /*4570*/  @!P0 BRA `(.L_x_35) ;  /* 0x0000000c00dc8947 */ /* 0x000fea0003800000 */
[----:B------:R-:W3:Y:S04]  /*4580*/  LDL.LU R227, [R1+0x74] ;  /* 0x0000740001e37983 */ /* 0x000ee80000300800 */
[----:B---3--:R0:W-:Y:S04]  /*4590*/  STL [R1+0xa4], R227 ;  /* 0x0000a4e301007387 */ /* 0x0081e80000100800 */
[----:B0-----:R-:W3:Y:S04]  /*45a0*/  LDL.LU R227, [R1+0x70] ;  /* 0x0000700001e37983 */ /* 0x001ee80000300800 */
        /* <DEDUP_REMOVED lines=55> */
[----:B0-----:R-:W3:Y:S01]  /*4920*/  LDL.LU R227, [R1] ;  /* 0x0000000001e37983 */ /* 0x001ee20000300800 */
[----:B------:R-:W-:-:S02]  /*4930*/  WARPGROUP.DEPBAR.LE gsb0, 0x0 ;  /* 0x00008000000079c5 */ /* 0x000fc40000010000 */
[----:B------:R-:W-:Y:S01]  /*4940*/  FADD R226, R24, R226 ;  /* 0x000000e218e27221 */ /* 0x000fe20000000000 */
        /* <DEDUP_REMOVED lines=95> */
[----:B-----5:R-:W-:Y:S01]  /*4f40*/  FADD R2, R120, R2 ;  /* 0x0000000278027221 */ /* 0x020fe20000000000 */
[----:B------:R-:W-:Y:S01]  /*4f50*/  FADD R0, R121, R0 ;  /* 0x0000000079007221 */ /* 0x000fe20000000000 */
[----:B---3--:R-:W-:-:S05]  /*4f60*/  FADD R227, R122, R227 ;  /* 0x000000e37ae37221 */ /* 0x008fca0000000000 */
[----:B------:R0:W-:Y:S04]  /*4f70*/  STL [R1], R227 ;  /* 0x000000e301007387 */ /* 0x0001e80000100800 */
[----:B0-----:R-:W3:Y:S02]  /*4f80*/  LDL.LU R227, [R1+0x114] ;  /* 0x0001140001e37983 */ /* 0x001ee40000300800 */
[----:B---3--:R-:W-:-:S05]  /*4f90*/  FADD R227, R123, R227 ;  /* 0x000000e37be37221 */ /* 0x008fca0000000000 */
[----:B------:R0:W-:Y:S04]  /*4fa0*/  STL [R1+0x4], R227 ;  /* 0x000004e301007387 */ /* 0x0001e80000100800 */
        /* <DEDUP_REMOVED lines=83> */
[----:B------:R0:W-:Y:S02]  /*54e0*/  STL [R1+0x74], R227 ;  /* 0x000074e301007387 */ /* 0x0001e40000100800 */
.L_x_35:
[----:B0-----:R-:W-:-:S04]  /*54f0*/  IMAD.U32 R227, RZ, RZ, UR31 ;  /* 0x0000001fffe37e24 */ /* 0x001fc8000f8e00ff */
[----:B------:R0:W-:Y:S01]  /*5500*/  SYNCS.ARRIVE.TRANS64.A1T0 RZ, [R227+UR29], RZ ;  /* 0x000000ffe3ff79a7 */ /* 0x0001e2000810001d */
[----:B------:R-:W-:Y:S02]  /*5510*/  WARPGROUP.DEPBAR.LE gsb0, 0x0 ;  /* 0x00008000000079c5 */ /* 0x000fe40000010000 */
[----:B------:R-:W3:Y:S02]  /*5520*/  LDC R24, c[0x0][0x28c] ;  /* 0x0000a300ff187b82 */ /* 0x000ee40000000800 */
[----:B---3--:R-:W-:-:S13]  /*5530*/  ISETP.GE.AND P0, PT, R24, 0x1, PT ;  /* 0x000000011800780c */ /* 0x008fda0003f06270 */
[----:B0-----:R-:W-:Y:S05]  /*5540*/  @!P0 BRA `(.L_x_36) ;  /* 0x0000000000608947 */ /* 0x001fea0003800000 */
[----:B------:R-:W-:-:S06]  /*5550*/  UISETP.NE.AND UP0, UPT, UR27, 0x3, UPT ;  /* 0x000000031b00788c */ /* 0x000fcc000bf05270 */
[----:B------:R-:W-:-:S13]  /*5560*/  PLOP3.LUT P0, PT, PT, PT, UP0, 0x80, 0x0 ;  /* 0x000000000000781c */ /* 0x000fda0003f0f008 */
[----:B------:R-:W-:Y:S05]  /*5570*/  @!P0 BRA `(.L_x_37) ;  /* 0x0000000000048947 */ /* 0x000fea0003800000 */
[----:B------:R-:W-:Y:S01]  /*5580*/  BPT.TRAP 0x1 ;  /* 0x000000040000795c */ /* 0x000fe20000300000 */
.L_x_37:
[----:B-----5:R0:W-:Y:S04]  /*5590*/  STL [R1+0xa4], R0 ;  /* 0x0000a40001007387 */ /* 0x0201e80000100800 */
[----:B------:R-:W3:Y:S04]  /*55a0*/  LDL R227, [R1+0x80] ;  /* 0x0000800001e37983 */ /* 0x000ee80000100800 */
[----:B0-----:R-:W4:Y:S02]  /*55b0*/  LDL R0, [R1+0x78] ;  /* 0x0000780001007983 */ /* 0x001f240000100800 */
[----:B----4-:R-:W-:-:S02]  /*55c0*/  ISETP.NE.AND P0, PT, R0, RZ, PT ;  /* 0x000000ff0000720c */ /* 0x010fc40003f05270 */
[----:B------:R0:W5:Y:S11]  /*55d0*/  LDL.LU R0, [R1+0xa4] ;  /* 0x0000a40001007983 */ /* 0x0001760000300800 */
[----:B------:R-:W-:-:S05]  /*55e0*/  VOTEU.ANY UP0, P0 ;  /* 0x00000000003f7886 */ /* 0x000fca0000000100 */
[----:B------:R-:W-:-:S06]  /*55f0*/  @UP0 UIADD3 UR6, UR16, UR5, URZ ;  /* 0x0000000510060290 */ /* 0x000fcc000fffe03f */
[----:B------:R-:W-:-:S04]  /*5600*/  IMAD.U32 R24, RZ, RZ, UR6 ;  /* 0x00000006ff187e24 */ /* 0x000fc8000f8e00ff */
[----:B------:R-:W-:-:S04]  /*5610*/  @P0 IMAD.WIDE.U32 R24, R24, -0x55555555, RZ ;  /* 0xaaaaaaab18180825 */ /* 0x000fc800078e00ff */
[----:B------:R-:W-:Y:S01]  /*5620*/  IMAD.U32 R27, RZ, RZ, UR6 ;  /* 0x00000006ff1b7e24 */ /* 0x000fe2000f8e00ff */
[----:B------:R-:W-:-:S05]  /*5630*/  @P0 SHF.R.U32.HI R24, RZ, 0x1, R25 ;  /* 0x00000001ff180819 */ /* 0x000fca0000011619 */
[----:B------:R-:W-:-:S05]  /*5640*/  @P0 IMAD R24, R24, -0x3, R27 ;  /* 0xfffffffd18180824 */ /* 0x000fca00078e021b */
[----:B------:R-:W-:Y:S01]  /*5650*/  @P0 LEA R24, R24, UR12, 0x3 ;  /* 0x0000000c18180c11 */ /* 0x000fe2000f8e18ff */
[----:B------:R-:W-:-:S04]  /*5660*/  UISETP.GT.U32.AND UP0, UPT, UR13, 0x1, UPT ;  /* 0x000000010d00788c */ /* 0x000fc8000bf04070 */
[----:B------:R-:W-:-:S05]  /*5670*/  @P0 VIADD R24, R24, 0x18 ;  /* 0x0000001818180836 */ /* 0x000fca0000000000 */
[----:B---3--:R-:W-:-:S04]  /*5680*/  @P0 PRMT R24, R227, 0x654, R24 ;  /* 0x00000654e3180816 */ /* 0x008fc80000000018 */
[----:B------:R0:W-:Y:S01]  /*5690*/  @P0 SYNCS.ARRIVE.TRANS64.RED.A1T0 RZ, [R24+URZ], RZ ;  /* 0x000000ff18ff09a7 */ /* 0x0001e2000810043f */
[----:B------:R-:W-:-:S13]  /*56a0*/  PLOP3.LUT P0, PT, PT, PT, UP0, 0x80, 0x0 ;  /* 0x000000000000781c */ /* 0x000fda0003f0f008 */
[----:B0-----:R-:W-:Y:S05]  /*56b0*/  @P0 BRA `(.L_x_36) ;  /* 0x0000000000040947 */ /* 0x001fea0003800000 */
[----:B------:R-:W-:Y:S01]  /*56c0*/  BPT.TRAP 0x1 ;  /* 0x000000040000795c */ /* 0x000fe20000300000 */
.L_x_36:
[----:B------:R-:W0:Y:S01]  /*56d0*/  S2R R25, SR_TID.X ;  /* 0x0000000000197919 */ /* 0x000e220000002100 */
[----:B------:R-:W-:Y:S01]  /*56e0*/  IMAD.U32 R24, RZ, RZ, UR30 ;  /* 0x0000001eff187e24 */ /* 0x000fe2000f8e00ff */
[----:B------:R-:W-:Y:S01]  /*56f0*/  UIADD3 UR5, UR28, UR5, URZ ;  /* 0x000000051c057290 */ /* 0x000fe2000fffe03f */
[----:B------:R-:W3:Y:S01]  /*5700*/  LDC R35, c[0x0][0x288] ;  /* 0x0000a200ff237b82 */ /* 0x000ee20000000800 */
[----:B------:R-:W-:Y:S02]  /*5710*/  UISETP.GE.U32.AND UP1, UPT, UR28, 0x3, UPT ;  /* 0x000000031c00788c */ /* 0x000fe4000bf26070 */
[----:B------:R-:W-:Y:S01]  /*5720*/  SHF.L.U32 R24, R24, 0x1f, RZ ;  /* 0x0000001f18187819 */ /* 0x000fe200000006ff */
[----:B------:R-:W-:Y:S02]  /*5730*/  UISETP.GT.U32.AND UP0, UPT, UR5, 0x2, UPT ;  /* 0x000000020500788c */ /* 0x000fe4000bf04070 */
[----:B------:R-:W-:Y:S01]  /*5740*/  UIMAD.WIDE.U32 UR6, UR5, -0x55555555, URZ ;  /* 0xaaaaaaab050678a5 */ /* 0x000fe2000f8e003f */
[----:B------:R-:W4:Y:S01]  /*5750*/  SYNCS.PHASECHK.TRANS64.TRYWAIT P0, [UR17+0x8], R24 ;  /* 0x00000818ff0075a7 */ /* 0x000f220008000151 */
[----:B------:R-:W-:-:S02]  /*5760*/  UISETP.LT.U32.AND UP0, UPT, UR28, 0x3, UP0 ;  /* 0x000000031c00788c */ /* 0x000fc40008701070 */
[----:B------:R-:W-:Y:S02]  /*5770*/  USHF.R.U32.HI UR6, URZ, 0x1, UR7 ;  /* 0x000000013f067899 */ /* 0x000fe40008011607 */
[----:B------:R-:W-:Y:S02]  /*5780*/  USEL UR8, URZ, 0x1, !UP0 ;  /* 0x000000013f087887 */ /* 0x000fe4000c000000 */
[----:B------:R-:W-:Y:S02]  /*5790*/  UIMAD UR5, UR6, -0x3, UR5 ;  /* 0xfffffffd060578a4 */ /* 0x000fe4000f8e0205 */
[----:B------:R-:W-:-:S04]  /*57a0*/  ULOP3.LUT UR4, UR4, UR8, URZ, 0x3c, !UPT ;  /* 0x0000000804047292 */ /* 0x000fc8000f8e3c3f */
[----:B------:R-:W-:Y:S01]  /*57b0*/  @UP1 ULOP3.LUT UR4, UR4, 0x1, UR6, 0x78, !UPT ;  /* 0x0000000104041892 */ /* 0x000fe2000f8e7806 */
[----:B0-----:R-:W-:-:S04]  /*57c0*/  SHF.R.S32.HI R26, RZ, 0x1f, R25 ;  /* 0x0000001fff1a7819 */ /* 0x001fc80000011419 */
[----:B------:R-:W-:-:S04]  /*57d0*/  LEA.HI R26, R26, R25, RZ, 0x7 ;  /* 0x000000191a1a7211 */ /* 0x000fc800078f38ff */
[----:B------:R-:W-:-:S05]  /*57e0*/  LOP3.LUT R26, R26, 0xffffff80, RZ, 0xc0, !PT ;  /* 0xffffff801a1a7812 */ /* 0x000fca00078ec0ff */
[----:B------:R-:W-:-:S05]  /*57f0*/  IMAD.IADD R26, R25, 0x1, -R26 ;  /* 0x00000001191a7824 */ /* 0x000fca00078e0a1a */
[----:B------:R-:W-:-:S04]  /*5800*/  SHF.R.S32.HI R25, RZ, 0x1f, R26 ;  /* 0x0000001fff197819 */ /* 0x000fc8000001141a */
[----:B------:R-:W-:-:S04]  /*5810*/  LEA.HI R25, R25, R26, RZ, 0x2 ;  /* 0x0000001a19197211 */ /* 0x000fc800078f10ff */
[----:B------:R-:W-:-:S05]  /*5820*/  LOP3.LUT R25, R25, 0xfffffffc, RZ, 0xc0, !PT ;  /* 0xfffffffc19197812 */ /* 0x000fca00078ec0ff */
[----:B------:R-:W-:-:S04]  /*5830*/  IMAD.IADD R40, R26, 0x1, -R25 ;  /* 0x000000011a287824 */ /* 0x000fc800078e0a19 */
[----:B------:R-:W-:Y:S01]  /*5840*/  IMAD.SHL.U32 R32, R40, 0x2, RZ ;  /* 0x0000000228207824 */ /* 0x000fe200078e00ff */
[----:B---34-:R-:W-:Y:S06]  /*5850*/  @!P0 BRA `(.L_x_38) ;  /* 0x000000a8006c8947 */ /* 0x018fec0003800000 */
.L_x_323:
[----:B-----5:R3:W-:Y:S01]  /*5860*/  STL [R1+0xa8], R2 ;  /* 0x0000a80201007387 */ /* 0x0207e20000100800 */
[----:B------:R-:W-:Y:S01]  /*5870*/  ULDC UR8, c[0x0][0x284] ;  /* 0x0000a10000087ab9 */ /* 0x000fe20000000800 */
[----:B------:R-:W-:Y:S01]  /*5880*/  SHF.R.S32.HI R33, RZ, 0x1f, R32 ;  /* 0x0000001fff217819 */ /* 0x000fe20000011420 */
[----:B------:R-:W-:Y:S01]  /*5890*/  ULDC.64 UR6, c[0x0][0x5d0] ;  /* 0x0001740000067ab9 */ /* 0x000fe20000000a00 */
[----:B---3--:R-:W3:Y:S04]  /*58a0*/  LDL.LU R2, [R1+0x90] ;  /* 0x0000900001027983 */ /* 0x008ee80000300800 */
[----:B------:R4:W-:Y:S04]  /*58b0*/  STL [R1+0xa4], R0 ;  /* 0x0000a40001007387 */ /* 0x0009e80000100800 */
[----:B------:R-:W2:Y:S04]  /*58c0*/  LDL R227, [R1+0x7c] ;  /* 0x00007c0001e37983 */ /* 0x000ea80000100800 */
[----:B----4-:R-:W4:Y:S01]  /*58d0*/  LDL R0, [R1+0x8c] ;  /* 0x00008c0001007983 */ /* 0x010f220000100800 */
[----:B---3--:R-:W-:-:S03]  /*58e0*/  IMAD.SHL.U32 R37, R2, 0x100, RZ ;  /* 0x0000010002257824 */ /* 0x008fc600078e00ff */
[----:B------:R3:W5:Y:S01]  /*58f0*/  LDL.LU R2, [R1+0xa8] ;  /* 0x0000a80001027983 */ /* 0x0007620000300800 */
[----:B----4-:R-:W-:-:S03]  /*5900*/  IMAD.SHL.U32 R34, R0, 0x40, RZ ;  /* 0x0000004000227824 */ /* 0x010fc600078e00ff */
[----:B------:R3:W5:Y:S02]  /*5910*/  LDL.LU R0, [R1+0xa4] ;  /* 0x0000a40001007983 */ /* 0x0007640000300800 */
[----:B------:R-:W-:Y:S02]  /*5920*/  ISETP.GE.AND P0, PT, R34, UR8, PT ;  /* 0x0000000822007c0c */ /* 0x000fe4000bf06270 */
[----:B--2---:R-:W-:Y:S02]  /*5930*/  SHF.R.S32.HI R38, RZ, 0x1f, R227 ;  /* 0x0000001fff267819 */ /* 0x004fe400000114e3 */
[----:B------:R-:W-:Y:S01]  /*5940*/  ISETP.GE.OR P0, PT, R37, R35, P0 ;  /* 0x000000232500720c */ /* 0x000fe20000706670 */
[----:B0-----:R-:W-:-:S04]  /*5950*/  IMAD.WIDE.U32 R24, R227, UR6, R32 ;  /* 0x00000006e3187c25 */ /* 0x001fc8000f8e0020 */
[----:B------:R-:W-:Y:S01]  /*5960*/  IMAD R26, R38, UR6, RZ ;  /* 0x00000006261a7c24 */ /* 0x000fe2000f8e02ff */
[----:B------:R-:W-:Y:S02]  /*5970*/  SHF.R.S32.HI R36, RZ, 0x1f, R37 ;  /* 0x0000001fff247819 */ /* 0x000fe40000011425 */
[----:B------:R-:W-:Y:S01]  /*5980*/  IADD3 R24, P1, R37, R24, RZ ;  /* 0x0000001825187210 */ /* 0x000fe20007f3e0ff */
[----:B------:R-:W-:-:S05]  /*5990*/  IMAD R27, R227, UR7, R26 ;  /* 0x00000007e31b7c24 */ /* 0x000fca000f8e021a */
[----:B------:R-:W-:Y:S01]  /*59a0*/  IADD3.X R25, R36, R25, R27, P1, !PT ;  /* 0x0000001924197210 */ /* 0x000fe20000ffe41b */
[----:B---3--:R-:W-:Y:S06]  /*59b0*/  @P0 BRA `(.L_x_39) ;  /* 0x0000008c00cc0947 */ /* 0x008fec0003800000 */
[----:B------:R0:W-:Y:S01]  /*59c0*/  STL.64 [R1+0xb0], R4 ;  /* 0x0000b00401007387 */ /* 0x0001e20000100a00 */
[----:B------:R-:W2:Y:S01]  /*59d0*/  LDC.64 R28, c[0x0][0x5c8] ;  /* 0x00017200ff1c7b82 */ /* 0x000ea20000000a00 */
[----:B------:R-:W-:Y:S02]  /*59e0*/  ULDC.64 UR6, c[0x0][0x5c0] ;  /* 0x0001700000067ab9 */ /* 0x000fe40000000a00 */
[----:B0-----:R-:W3:Y:S04]  /*59f0*/  LDL.64 R4, [R1+0x98] ;  /* 0x0000980001047983 */ /* 0x001ee80000100a00 */
[----:B-----5:R0:W-:Y:S04]  /*5a00*/  STL [R1+0xa8], R2 ;  /* 0x0000a80201007387 */ /* 0x0201e80000100800 */
[----:B0-----:R-:W3:Y:S04]  /*5a10*/  LDL.LU R2, [R1+0x8c] ;  /* 0x00008c0001027983 */ /* 0x001ee80000300800 */
[----:B------:R0:W-:Y:S04]  /*5a20*/  STL [R1+0xa4], R0 ;  /* 0x0000a40001007387 */ /* 0x0001e80000100800 */
[----:B0-----:R-:W4:Y:S01]  /*5a30*/  LDL R0, [R1+0x94] ;  /* 0x0000940001007983 */ /* 0x001f220000100800 */
[----:B---3--:R-:W-:-:S03]  /*5a40*/  IMAD.WIDE R30, R2, 0x40, R4 ;  /* 0x00000040021e7825 */ /* 0x008fc600078e0204 */
[----:B------:R0:W5:Y:S04]  /*5a50*/  LDL.LU.64 R4, [R1+0xb0] ;  /* 0x0000b00001047983 */ /* 0x0001680000300a00 */
[----:B------:R0:W5:Y:S01]  /*5a60*/  LDL.LU R2, [R1+0xa8] ;  /* 0x0000a80001027983 */ /* 0x0001620000300800 */
[-C--:B--2---:R-:W-:Y:S02]  /*5a70*/  IMAD R26, R31, R28.reuse, RZ ;  /* 0x0000001c1f1a7224 */ /* 0x084fe400078e02ff */
[----:B------:R-:W-:-:S04]  /*5a80*/  IMAD.WIDE.U32 R24, R30, R28, R24 ;  /* 0x0000001c1e187225 */ /* 0x000fc800078e0018 */
[----:B------:R-:W-:Y:S01]  /*5a90*/  IMAD R27, R30, R29, R26 ;  /* 0x0000001d1e1b7224 */ /* 0x000fe200078e021a */
[----:B------:R-:W-:Y:S01]  /*5aa0*/  LEA R26, P0, R28, R24, 0x3 ;  /* 0x000000181c1a7211 */ /* 0x000fe200078018ff */
[----:B----4-:R-:W-:Y:S01]  /*5ab0*/  IMAD.IADD R39, R0, 0x1, -R34 ;  /* 0x0000000100277824 */ /* 0x010fe200078e0a22 */
[----:B------:R-:W-:Y:S01]  /*5ac0*/  IADD3 R24, P1, R24, UR6, RZ ;  /* 0x0000000618187c10 */ /* 0x000fe2000ff3e0ff */
[----:B------:R0:W5:Y:S01]  /*5ad0*/  LDL.LU R0, [R1+0xa4] ;  /* 0x0000a40001007983 */ /* 0x0001620000300800 */
[----:B------:R-:W-:Y:S01]  /*5ae0*/  IMAD.IADD R27, R25, 0x1, R27 ;  /* 0x00000001191b7824 */ /* 0x000fe200078e021b */
[----:B------:R-:W-:-:S04]  /*5af0*/  IADD3 R26, P3, R26, UR6, RZ ;  /* 0x000000061a1a7c10 */ /* 0x000fc8000ff7e0ff */
[----:B------:R-:W-:Y:S01]  /*5b00*/  LEA.HI.X R29, R28, R27, R29, 0x3, P0 ;  /* 0x0000001b1c1d7211 */ /* 0x000fe200000f1c1d */
[----:B------:R-:W-:Y:S01]  /*5b10*/  IMAD R28, R40, -0x2, R35 ;  /* 0xfffffffe281c7824 */ /* 0x000fe200078e0223 */
[----:B------:R-:W-:Y:S01]  /*5b20*/  FSETP.NEU.AND P0, PT, RZ, UR26, PT ;  /* 0x0000001aff007c0b */ /* 0x000fe2000bf0d000 */
[----:B------:R-:W-:Y:S01]  /*5b30*/  BSSY B0, `(.L_x_39) ;  /* 0x00008db000007945 */ /* 0x000fe20003800000 */
[----:B------:R-:W-:Y:S02]  /*5b40*/  IADD3.X R25, R27, UR7, RZ, P1, !PT ;  /* 0x000000071b197c10 */ /* 0x000fe40008ffe4ff */
[----:B------:R-:W-:Y:S01]  /*5b50*/  IADD3.X R27, R29, UR7, RZ, P3, !PT ;  /* 0x000000071d1b7c10 */ /* 0x000fe20009ffe4ff */
[----:B------:R-:W-:-:S08]  /*5b60*/  IMAD.IADD R34, R28, 0x1, -R37 ;  /* 0x000000011c227824 */ /* 0x000fd000078e0a25 */
[----:B0-----:R-:W-:Y:S05]  /*5b70*/  @!P0 BRA `(.L_x_40) ;  /* 0x0000006800d88947 */ /* 0x001fea0003800000 */
[----:B------:R-:W-:Y:S01]  /*5b80*/  ULDC.64 UR6, c[0x0][0x5b8] ;  /* 0x00016e0000067ab9 */ /* 0x000fe20000000a00 */
[----:B------:R-:W-:Y:S01]  /*5b90*/  ULDC.64 UR8, c[0x0][0x5a8] ;  /* 0x00016a0000087ab9 */ /* 0x000fe20000000a00 */
[----:B------:R-:W-:Y:S01]  /*5ba0*/  IMAD.WIDE.U32 R32, R227, UR6, R32 ;  /* 0x00000006e3207c25 */ /* 0x000fe2000f8e0020 */
[----:B------:R-:W-:Y:S03]  /*5bb0*/  BSSY B1, `(.L_x_41) ;  /* 0x0000010000017945 */ /* 0x000fe60003800000 */
[----:B------:R-:W-:Y:S01]  /*5bc0*/  IMAD R28, R38, UR6, RZ ;  /* 0x00000006261c7c24 */ /* 0x000fe2000f8e02ff */
[----:B------:R-:W-:-:S03]  /*5bd0*/  IADD3 R32, P0, R37, R32, RZ ;  /* 0x0000002025207210 */ /* 0x000fc60007f1e0ff */
[----:B------:R-:W-:Y:S01]  /*5be0*/  IMAD R29, R227, UR7, R28 ;  /* 0x00000007e31d7c24 */ /* 0x000fe2000f8e021c */
[----:B------:R-:W-:Y:S02]  /*5bf0*/  ULDC.64 UR6, c[0x0][0x5b0] ;  /* 0x00016c0000067ab9 */ /* 0x000fe40000000a00 */
[----:B------:R-:W-:Y:S02]  /*5c00*/  IMAD R35, R31, UR6, RZ ;  /* 0x000000061f237c24 */ /* 0x000fe4000f8e02ff */
[----:B------:R-:W-:Y:S02]  /*5c10*/  IADD3.X R33, R36, R33, R29, P0, !PT ;  /* 0x0000002124217210 */ /* 0x000fe400007fe41d */
[----:B------:R-:W-:Y:S01]  /*5c20*/  ISETP.GE.AND P0, PT, R39, 0x1, PT ;  /* 0x000000012700780c */ /* 0x000fe20003f06270 */
[C---:B------:R-:W-:Y:S02]  /*5c30*/  IMAD R35, R30.reuse, UR7, R35 ;  /* 0x000000071e237c24 */ /* 0x040fe4000f8e0223 */
[----:B------:R-:W-:Y:S01]  /*5c40*/  IMAD.WIDE.U32 R28, R30, UR6, R32 ;  /* 0x000000061e1c7c25 */ /* 0x000fe2000f8e0020 */
[----:B------:R-:W-:-:S02]  /*5c50*/  ISETP.LT.OR P4, PT, R34, 0x1, !P0 ;  /* 0x000000012200780c */ /* 0x000fc40004781670 */
[----:B------:R-:W-:-:S04]  /*5c60*/  IADD3 R28, P1, R28, UR8, RZ ;  /* 0x000000081c1c7c10 */ /* 0x000fc8000ff3e0ff */
[--C-:B------:R-:W-:Y:S02]  /*5c70*/  IADD3.X R29, R29, UR9, R35.reuse, P1, !PT ;  /* 0x000000091d1d7c10 */ /* 0x100fe40008ffe423 */
[----:B------:R-:W-:-:S05]  /*5c80*/  PRMT R35, RZ, 0x7610, R35 ;  /* 0x00007610ff237816 */ /* 0x000fca0000000023 */
[----:B------:R-:W-:Y:S05]  /*5c90*/  @P4 BRA `(.L_x_42) ;  /* 0x0000000000044947 */ /* 0x000fea0003800000 */
[----:B------:R0:W5:Y:S02]  /*5ca0*/  LDG.E.U8 R35, desc[UR22][R28.64] ;  /* 0x000000161c237981 */ /* 0x000164000c1e1100 */
.L_x_42:
[----:B------:R-:W-:Y:S05]  /*5cb0*/  BSYNC B1 ;  /* 0x0000000000017941 */ /* 0x000fea0003800000 */
.L_x_41:
[----:B-----5:R-:W-:Y:S01]  /*5cc0*/  LOP3.LUT R35, R35, 0xff, RZ, 0xc0, !PT ;  /* 0x000000ff23237812 */ /* 0x020fe200078ec0ff */
[----:B------:R-:W-:Y:S01]  /*5cd0*/  BSSY B1, `(.L_x_43) ;  /* 0x000000b000017945 */ /* 0x000fe20003800000 */
[----:B------:R-:W-:Y:S02]  /*5ce0*/  ISETP.LT.OR P3, PT, R34, 0x2, !P0 ;  /* 0x000000022200780c */ /* 0x000fe40004761670 */
[----:B------:R-:W-:-:S05]  /*5cf0*/  F2FP.F16.E4M3.UNPACK_B R35, R35 ;  /* 0x00000023ff23723e */ /* 0x000fca00020006ff */
[----:B------:R-:W-:-:S05]  /*5d00*/  HADD2.F32 R35, -RZ, R35.H0_H0 ;  /* 0x20000023ff237230 */ /* 0x000fca0000004100 */
[----:B------:R-:W-:-:S04]  /*5d10*/  FMUL R35, R35, UR26 ;  /* 0x0000001a23237c20 */ /* 0x000fc80008400000 */
[----:B------:R-:W-:-:S05]  /*5d20*/  FFMA R35, R226, UR25, R35 ;  /* 0x00000019e2237c23 */ /* 0x000fca0008000023 */
[----:B------:R-:W-:Y:S02]  /*5d30*/  F2FP.SATFINITE.E4M3.F32.PACK_AB_MERGE_C R37, RZ, R35, RZ ;  /* 0x00000023ff25723e */ /* 0x000fe400048070ff */
[----:B------:R-:W-:-:S03]  /*5d40*/  PRMT R35, RZ, 0x7610, R35 ;  /* 0x00007610ff237816 */ /* 0x000fc60000000023 */
[----:B------:R2:W-:Y:S01]  /*5d50*/  @!P4 STG.E.U8 desc[UR22][R24.64], R37 ;  /* 0x000000251800c986 */ /* 0x0005e2000c101116 */
[----:B------:R-:W-:Y:S05]  /*5d60*/  @P3 BRA `(.L_x_44) ;  /* 0x0000000000043947 */ /* 0x000fea0003800000 */
[----:B------:R3:W5:Y:S02]  /*5d70*/  LDG.E.U8 R35, desc[UR22][R28.64+0x1] ;  /* 0x000001161c237981 */ /* 0x000764000c1e1100 */
.L_x_44:
[----:B------:R-:W-:Y:S05]  /*5d80*/  BSYNC B1 ;  /* 0x0000000000017941 */ /* 0x000fea0003800000 */
.L_x_43:
[----:B-----5:R-:W-:Y:S01]  /*5d90*/  LOP3.LUT R35, R35, 0xff, RZ, 0xc0, !PT ;  /* 0x000000ff23237812 */ /* 0x020fe200078ec0ff */
[----:B------:R-:W-:Y:S01]  /*5da0*/  BSSY B1, `(.L_x_45) ;  /* 0x0000013000017945 */ /* 0x000fe20003800000 */
[----:B--2---:R-:W-:Y:S02]  /*5db0*/  IADD3 R37, P1, R30, 0x8, RZ ;  /* 0x000000081e257810 */ /* 0x004fe40007f3e0ff */
[----:B------:R-:W-:-:S03]  /*5dc0*/  F2FP.F16.E4M3.UNPACK_B R35, R35 ;  /* 0x00000023ff23723e */ /* 0x000fc600020006ff */
[----:B------:R-:W-:Y:S01]  /*5dd0*/  IMAD.X R31, RZ, RZ, R31, P1 ;  /* 0x000000ffff1f7224 */ /* 0x000fe200008e061f */
[----:B------:R-:W-:Y:S01]  /*5de0*/  ISETP.GE.AND P1, PT, R39, 0x9, PT ;  /* 0x000000092700780c */ /* 0x000fe20003f26270 */
[----:B------:R-:W-:Y:S02]  /*5df0*/  HADD2.F32 R35, -RZ, R35.H0_H0 ;  /* 0x20000023ff237230 */ /* 0x000fe40000004100 */
[----:B------:R-:W-:Y:S01]  /*5e00*/  IMAD R36, R31, UR6, RZ ;  /* 0x000000061f247c24 */ /* 0x000fe2000f8e02ff */
[----:B------:R-:W-:Y:S01]  /*5e10*/  ISETP.LT.OR P5, PT, R34, 0x1, !P1 ;  /* 0x000000012200780c */ /* 0x000fe20004fa1670 */
[----:B------:R-:W-:-:S04]  /*5e20*/  IMAD.WIDE.U32 R32, R37, UR6, R32 ;  /* 0x0000000625207c25 */ /* 0x000fc8000f8e0020 */
[----:B------:R-:W-:Y:S01]  /*5e30*/  FMUL R30, R35, UR26 ;  /* 0x0000001a231e7c20 */ /* 0x000fe20008400000 */
[----:B------:R-:W-:-:S03]  /*5e40*/  IMAD R37, R37, UR7, R36 ;  /* 0x0000000725257c24 */ /* 0x000fc6000f8e0224 */
[----:B------:R-:W-:Y:S01]  /*5e50*/  FFMA R225, R225, UR25, R30 ;  /* 0x00000019e1e17c23 */ /* 0x000fe2000800001e */
[----:B------:R-:W-:Y:S02]  /*5e60*/  IADD3 R30, P4, R32, UR8, RZ ;  /* 0x00000008201e7c10 */ /* 0x000fe4000ff9e0ff */
[----:B------:R-:W-:Y:S02]  /*5e70*/  PRMT R32, RZ, 0x7610, R32 ;  /* 0x00007610ff207816 */ /* 0x000fe40000000020 */
[----:B------:R-:W-:Y:S02]  /*5e80*/  F2FP.SATFINITE.E4M3.F32.PACK_AB_MERGE_C R225, RZ, R225, RZ ;  /* 0x000000e1ffe1723e */ /* 0x000fe400048070ff */
[----:B------:R-:W-:-:S03]  /*5e90*/  IADD3.X R31, R33, UR9, R37, P4, !PT ;  /* 0x00000009211f7c10 */ /* 0x000fc6000a7fe425 */
[----:B------:R2:W-:Y:S01]  /*5ea0*/  @!P3 STG.E.U8 desc[UR22][R24.64+0x1], R225 ;  /* 0x000001e11800b986 */ /* 0x0005e2000c101116 */
[----:B------:R-:W-:Y:S05]  /*5eb0*/  @P5 BRA `(.L_x_46) ;  /* 0x0000000000045947 */ /* 0x000fea0003800000 */
[----:B------:R4:W5:Y:S02]  /*5ec0*/  LDG.E.U8 R32, desc[UR22][R30.64] ;  /* 0x000000161e207981 */ /* 0x000964000c1e1100 */
.L_x_46:
[----:B------:R-:W-:Y:S05]  /*5ed0*/  BSYNC B1 ;  /* 0x0000000000017941 */ /* 0x000fea0003800000 */
.L_x_45:
[----:B-----5:R-:W-:Y:S01]  /*5ee0*/  LOP3.LUT R32, R32, 0xff, RZ, 0xc0, !PT ;  /* 0x000000ff20207812 */ /* 0x020fe200078ec0ff */
[----:B------:R-:W-:Y:S01]  /*5ef0*/  BSSY B1, `(.L_x_47) ;  /* 0x000000b000017945 */ /* 0x000fe20003800000 */
[----:B------:R-:W-:Y:S02]  /*5f00*/  ISETP.LT.OR P3, PT, R34, 0x2, !P1 ;  /* 0x000000022200780c */ /* 0x000fe40004f61670 */
[----:B------:R-:W-:-:S05]  /*5f10*/  F2FP.F16.E4M3.UNPACK_B R32, R32 ;  /* 0x00000020ff20723e */ /* 0x000fca00020006ff */
[----:B------:R-:W-:-:S05]  /*5f20*/  HADD2.F32 R32, -RZ, R32.H0_H0 ;  /* 0x20000020ff207230 */ /* 0x000fca0000004100 */
[----:B------:R-:W-:Y:S01]  /*5f30*/  FMUL R33, R32, UR26 ;  /* 0x0000001a20217c20 */ /* 0x000fe20008400000 */
[----:B------:R-:W-:-:S03]  /*5f40*/  PRMT R32, RZ, 0x7610, R32 ;  /* 0x00007610ff207816 */ /* 0x000fc60000000020 */
[----:B------:R-:W-:-:S05]  /*5f50*/  FFMA R33, R224, UR25, R33 ;  /* 0x00000019e0217c23 */ /* 0x000fca0008000021 */
[----:B------:R-:W-:-:S05]  /*5f60*/  F2FP.SATFINITE.E4M3.F32.PACK_AB_MERGE_C R33, RZ, R33, RZ ;  /* 0x00000021ff21723e */ /* 0x000fca00048070ff */
[----:B------:R0:W-:Y:S01]  /*5f70*/  @!P5 STG.E.U8 desc[UR22][R26.64], R33 ;  /* 0x000000211a00d986 */ /* 0x0001e2000c101116 */
[----:B------:R-:W-:Y:S05]  /*5f80*/  @P3 BRA `(.L_x_48) ;  /* 0x0000000000043947 */ /* 0x000fea0003800000 */
[----:B------:R0:W5:Y:S02]  /*5f90*/  LDG.E.U8 R32, desc[UR22][R30.64+0x1] ;  /* 0x000001161e207981 */ /* 0x000164000c1e1100 */
.L_x_48:
[----:B------:R-:W-:Y:S05]  /*5fa0*/  BSYNC B1 ;  /* 0x0000000000017941 */ /* 0x000fea0003800000 */
.L_x_47:
[----:B-----5:R-:W-:Y:S01]  /*5fb0*/  LOP3.LUT R32, R32, 0xff, RZ, 0xc0, !PT ;  /* 0x000000ff20207812 */ /* 0x020fe200078ec0ff */
[----:B------:R-:W-:Y:S01]  /*5fc0*/  BSSY B1, `(.L_x_49) ;  /* 0x000000b000017945 */ /* 0x000fe20003800000 */
[----:B------:R-:W-:Y:S02]  /*5fd0*/  ISETP.LT.OR P4, PT, R34, 0x9, !P0 ;  /* 0x000000092200780c */ /* 0x000fe40004781670 */
[----:B------:R-:W-:-:S05]  /*5fe0*/  F2FP.F16.E4M3.UNPACK_B R32, R32 ;  /* 0x00000020ff20723e */ /* 0x000fca00020006ff */
[----:B------:R-:W-:-:S05]  /*5ff0*/  HADD2.F32 R32, -RZ, R32.H0_H0 ;  /* 0x20000020ff207230 */ /* 0x000fca0000004100 */
[----:B------:R-:W-:-:S04]  /*6000*/  FMUL R32, R32, UR26 ;  /* 0x0000001a20207c20 */ /* 0x000fc80008400000 */
[----:B------:R-:W-:-:S05]  /*6010*/  FFMA R32, R223, UR25, R32 ;  /* 0x00000019df207c23 */ /* 0x000fca0008000020 */
[----:B0-----:R-:W-:Y:S02]  /*6020*/  F2FP.SATFINITE.E4M3.F32.PACK_AB_MERGE_C R33, RZ, R32, RZ ;  /* 0x00000020ff21723e */ /* 0x001fe400048070ff */
[----:B------:R-:W-:-:S03]  /*6030*/  PRMT R32, RZ, 0x7610, R32 ;  /* 0x00007610ff207816 */ /* 0x000fc60000000020 */
[----:B------:R0:W-:Y:S01]  /*6040*/  @!P3 STG.E.U8 desc[UR22][R26.64+0x1], R33 ;  /* 0x000001211a00b986 */ /* 0x0001e2000c101116 */
[----:B------:R-:W-:Y:S05]  /*6050*/  @P4 BRA `(.L_x_50) ;  /* 0x0000000000044947 */ /* 0x000fea0003800000 */
[----:B------:R0:W5:Y:S02]  /*6060*/  LDG.E.U8 R32, desc[UR22][R28.64+0x8] ;  /* 0x000008161c207981 */ /* 0x000164000c1e1100 */
.L_x_50:
[----:B------:R-:W-:Y:S05]  /*6070*/  BSYNC B1 ;  /* 0x0000000000017941 */ /* 0x000fea0003800000 */
.L_x_49:
[----:B-----5:R-:W-:Y:S01]  /*6080*/  LOP3.LUT R32, R32, 0xff, RZ, 0xc0, !PT ;  /* 0x000000ff20207812 */ /* 0x020fe200078ec0ff */
[----:B------:R-:W-:Y:S01]  /*6090*/  BSSY B1, `(.L_x_51) ;  /* 0x000000b000017945 */ /* 0x000fe20003800000 */
[----:B------:R-:W-:Y:S02]  /*60a0*/  ISETP.LT.OR P3, PT, R34, 0xa, !P0 ;  /* 0x0000000a2200780c */ /* 0x000fe40004761670 */
[----:B------:R-:W-:-:S05]  /*60b0*/  F2FP.F16.E4M3.UNPACK_B R32, R32 ;  /* 0x00000020ff20723e */ /* 0x000fca00020006ff */
[----:B------:R-:W-:-:S05]  /*60c0*/  HADD2.F32 R32, -RZ, R32.H0_H0 ;  /* 0x20000020ff207230 */ /* 0x000fca0000004100 */
[----:B0-----:R-:W-:Y:S01]  /*60d0*/  FMUL R33, R32, UR26 ;  /* 0x0000001a20217c20 */ /* 0x001fe20008400000 */
[----:B------:R-:W-:-:S03]  /*60e0*/  PRMT R32, RZ, 0x7610, R32 ;  /* 0x00007610ff207816 */ /* 0x000fc60000000020 */
[----:B------:R-:W-:-:S05]  /*60f0*/  FFMA R33, R222, UR25, R33 ;  /* 0x00000019de217c23 */ /* 0x000fca0008000021 */
[----:B------:R-:W-:-:S05]  /*6100*/  F2FP.SATFINITE.E4M3.F32.PACK_AB_MERGE_C R33, RZ, R33, RZ ;  /* 0x00000021ff21723e */ /* 0x000fca00048070ff */
[----:B------:R0:W-:Y:S01]  /*6110*/  @!P4 STG.E.U8 desc[UR22][R24.64+0x8], R33 ;  /* 0x000008211800c986 */ /* 0x0001e2000c101116 */
[----:B------:R-:W-:Y:S05]  /*6120*/  @P3 BRA `(.L_x_52) ;  /* 0x0000000000043947 */ /* 0x000fea0003800000 */
[----:B------:R0:W5:Y:S02]  /*6130*/  LDG.E.U8 R32, desc[UR22][R28.64+0x9] ;  /* 0x000009161c207981 */ /* 0x000164000c1e1100 */
.L_x_52:
[----:B------:R-:W-:Y:S05]  /*6140*/  BSYNC B1 ;  /* 0x0000000000017941 */ /* 0x000fea0003800000 */
.L_x_51:
        /* <DEDUP_REMOVED lines=12> */
.L_x_54:
[----:B------:R-:W-:Y:S05]  /*6210*/  BSYNC B1 ;  /* 0x0000000000017941 */ /* 0x000fea0003800000 */
.L_x_53:
        /* <DEDUP_REMOVED lines=12> */
.L_x_56:
[----:B------:R-:W-:Y:S05]  /*62e0*/  BSYNC B1 ;  /* 0x0000000000017941 */ /* 0x000fea0003800000 */
.L_x_55:
        /* <DEDUP_REMOVED lines=12> */
.L_x_58:
[----:B------:R-:W-:Y:S05]  /*63b0*/  BSYNC B1 ;  /* 0x0000000000017941 */ /* 0x000fea0003800000 */
.L_x_57:
        /* <DEDUP_REMOVED lines=12> */
.L_x_60:
[----:B------:R-:W-:Y:S05]  /*6480*/  BSYNC B1 ;  /* 0x0000000000017941 */ /* 0x000fea0003800000 */
.L_x_59:
        /* <DEDUP_REMOVED lines=12> */
.L_x_62:
[----:B------:R-:W-:Y:S05]  /*6550*/  BSYNC B1 ;  /* 0x0000000000017941 */ /* 0x000fea0003800000 */
.L_x_61:
        /* <DEDUP_REMOVED lines=12> */
.L_x_64:
[----:B------:R-:W-:Y:S05]  /*6620*/  BSYNC B1 ;  /* 0x0000000000017941 */ /* 0x000fea0003800000 */
.L_x_63:
        /* <DEDUP_REMOVED lines=12> */
.L_x_66:
[----:B------:R-:W-:Y:S05]  /*66f0*/  BSYNC B1 ;  /* 0x0000000000017941 */ /* 0x000fea0003800000 */
.L_x_65:
        /* <DEDUP_REMOVED lines=12> */
.L_x_68:
[----:B------:R-:W-:Y:S05]  /*67c0*/  BSYNC B1 ;  /* 0x0000000000017941 */ /* 0x000fea0003800000 */
.L_x_67:
        /* <DEDUP_REMOVED lines=12> */
.L_x_70:
[----:B------:R-:W-:Y:S05]  /*6890*/  BSYNC B1 ;  /* 0x0000000000017941 */ /* 0x000fea0003800000 */
.L_x_69:
        /* <DEDUP_REMOVED lines=12> */
.L_x_72:
[----:B------:R-:W-:Y:S05]  /*6960*/  BSYNC B1 ;  /* 0x0000000000017941 */ /* 0x000fea0003800000 */
.L_x_71:
        /* <DEDUP_REMOVED lines=12> */
.L_x_74:
[----:B------:R-:W-:Y:S05]  /*6a30*/  BSYNC B1 ;  /* 0x0000000000017941 */ /* 0x000fea0003800000 */
.L_x_73:
        /* <DEDUP_REMOVED lines=12> */
.L_x_76:
[----:B------:R-:W-:Y:S05]  /*6b00*/  BSYNC B1 ;  /* 0x0000000000017941 */ /* 0x000fea0003800000 */
.L_x_75:
        /* <DEDUP_REMOVED lines=12> */
.L_x_78:
[----:B------:R-:W-:Y:S05]  /*6bd0*/  BSYNC B1 ;  /* 0x0000000000017941 */ /* 0x000fea0003800000 */
.L_x_77:
        /* <DEDUP_REMOVED lines=12> */
.L_x_80:
[----:B------:R-:W-:Y:S05]  /*6ca0*/  BSYNC B1 ;  /* 0x0000000000017941 */ /* 0x000fea0003800000 */
.L_x_79:
        /* <DEDUP_REMOVED lines=12> */
.L_x_82:
[----:B------:R-:W-:Y:S05]  /*6d70*/  BSYNC B1 ;  /* 0x0000000000017941 */ /* 0x000fea0003800000 */
.L_x_81:
        /* <DEDUP_REMOVED lines=12> */
.L_x_84:
[----:B------:R-:W-:Y:S05]  /*6e40*/  BSYNC B1 ;  /* 0x0000000000017941 */ /* 0x000fea0003800000 */
.L_x_83:
        /* <DEDUP_REMOVED lines=12> */
.L_x_86:
[----:B------:R-:W-:Y:S05]  /*6f10*/  BSYNC B1 ;  /* 0x0000000000017941 */ /* 0x000fea0003800000 */
.L_x_85:
        /* <DEDUP_REMOVED lines=12> */
.L_x_88:
[----:B------:R-:W-:Y:S05]  /*6fe0*/  BSYNC B1 ;  /* 0x0000000000017941 */ /* 0x000fea0003800000 */
.L_x_87:
        /* <DEDUP_REMOVED lines=12> */
.L_x_90:
[----:B------:R-:W-:Y:S05]  /*70b0*/  BSYNC B1 ;  /* 0x0000000000017941 */ /* 0x000fea0003800000 */
.L_x_89:
        /* <DEDUP_REMOVED lines=12> */
.L_x_92:
[----:B------:R-:W-:Y:S05]  /*7180*/  BSYNC B1 ;  /* 0x0000000000017941 */ /* 0x000fea0003800000 */
.L_x_91:
        /* <DEDUP_REMOVED lines=12> */
.L_x_94:
[----:B------:R-:W-:Y:S05]  /*7250*/  BSYNC B1 ;  /* 0x0000000000017941 */ /* 0x000fea0003800000 */
.L_x_93:
        /* <DEDUP_REMOVED lines=12> */
.L_x_96:
[----:B------:R-:W-:Y:S05]  /*7320*/  BSYNC B1 ;  /* 0x0000000000017941 */ /* 0x000fea0003800000 */
.L_x_95:
        /* <DEDUP_REMOVED lines=12> */
.L_x_98:
[----:B------:R-:W-:Y:S05]  /*73f0*/  BSYNC B1 ;  /* 0x0000000000017941 */ /* 0x000fea0003800000 */
.L_x_97:
        /* <DEDUP_REMOVED lines=12> */
.L_x_100:
[----:B------:R-:W-:Y:S05]  /*74c0*/  BSYNC B1 ;  /* 0x0000000000017941 */ /* 0x000fea0003800000 */
.L_x_99:
        /* <DEDUP_REMOVED lines=12> */
.L_x_102:
[----:B------:R-:W-:Y:S05]  /*7590*/  BSYNC B1 ;  /* 0x0000000000017941 */ /* 0x000fea0003800000 */
.L_x_101:
        /* <DEDUP_REMOVED lines=12> */
.L_x_104:
[----:B------:R-:W-:Y:S05]  /*7660*/  BSYNC B1 ;  /* 0x0000000000017941 */ /* 0x000fea0003800000 */
.L_x_103:
        /* <DEDUP_REMOVED lines=12> */
.L_x_106:
[----:B------:R-:W-:Y:S05]  /*7730*/  BSYNC B1 ;  /* 0x0000000000017941 */ /* 0x000fea0003800000 */
.L_x_105:
        /* <DEDUP_REMOVED lines=12> */
.L_x_108:
[----:B------:R-:W-:Y:S05]  /*7800*/  BSYNC B1 ;  /* 0x0000000000017941 */ /* 0x000fea0003800000 */
.L_x_107:
        /* <DEDUP_REMOVED lines=12> */
.L_x_110:
[----:B------:R-:W-:Y:S05]  /*78d0*/  BSYNC B1 ;  /* 0x0000000000017941 */ /* 0x000fea0003800000 */
.L_x_109:
        /* <DEDUP_REMOVED lines=12> */
.L_x_112:
[----:B------:R-:W-:Y:S05]  /*79a0*/  BSYNC B1 ;  /* 0x0000000000017941 */ /* 0x000fea0003800000 */
.L_x_111:
        /* <DEDUP_REMOVED lines=12> */
.L_x_114:
[----:B------:R-:W-:Y:S05]  /*7a70*/  BSYNC B1 ;  /* 0x0000000000017941 */ /* 0x000fea0003800000 */
.L_x_113:
        /* <DEDUP_REMOVED lines=12> */
.L_x_116:
[----:B------:R-:W-:Y:S05]  /*7b40*/  BSYNC B1 ;  /* 0x0000000000017941 */ /* 0x000fea0003800000 */
.L_x_115:
        /* <DEDUP_REMOVED lines=12> */
.L_x_118:
[----:B------:R-:W-:Y:S05]  /*7c10*/  BSYNC B1 ;  /* 0x0000000000017941 */ /* 0x000fea0003800000 */
.L_x_117:
        /* <DEDUP_REMOVED lines=12> */
.L_x_120:
[----:B------:R-:W-:Y:S05]  /*7ce0*/  BSYNC B1 ;  /* 0x0000000000017941 */ /* 0x000fea0003800000 */
.L_x_119:
        /* <DEDUP_REMOVED lines=12> */
.L_x_122:
[----:B------:R-:W-:Y:S05]  /*7db0*/  BSYNC B1 ;  /* 0x0000000000017941 */ /* 0x000fea0003800000 */
.L_x_121:
        /* <DEDUP_REMOVED lines=12> */
.L_x_124:
[----:B------:R-:W-:Y:S05]  /*7e80*/  BSYNC B1 ;  /* 0x0000000000017941 */ /* 0x000fea0003800000 */
.L_x_123:
        /* <DEDUP_REMOVED lines=12> */
.L_x_126:
[----:B------:R-:W-:Y:S05]  /*7f50*/  BSYNC B1 ;  /* 0x0000000000017941 */ /* 0x000fea0003800000 */
.L_x_125:
        /* <DEDUP_REMOVED lines=12> */
.L_x_128:
[----:B------:R-:W-:Y:S05]  /*8020*/  BSYNC B1 ;  /* 0x0000000000017941 */ /* 0x000fea0003800000 */
.L_x_127:
        /* <DEDUP_REMOVED lines=12> */
.L_x_130:
[----:B------:R-:W-:Y:S05]  /*80f0*/  BSYNC B1 ;  /* 0x0000000000017941 */ /* 0x000fea0003800000 */
.L_x_129:
        /* <DEDUP_REMOVED lines=12> */
.L_x_132:
[----:B------:R-:W-:Y:S05]  /*81c0*/  BSYNC B1 ;  /* 0x0000000000017941 */ /* 0x000fea0003800000 */
.L_x_131:
        /* <DEDUP_REMOVED lines=12> */
.L_x_134:
[----:B------:R-:W-:Y:S05]  /*8290*/  BSYNC B1 ;  /* 0x0000000000017941 */ /* 0x000fea0003800000 */
.L_x_133:
        /* <DEDUP_REMOVED lines=12> */
.L_x_136:
[----:B------:R-:W-:Y:S05]  /*8360*/  BSYNC B1 ;  /* 0x0000000000017941 */ /* 0x000fea0003800000 */
.L_x_135:
        /* <DEDUP_REMOVED lines=12> */
.L_x_138:
[----:B------:R-:W-:Y:S05]  /*8430*/  BSYNC B1 ;  /* 0x0000000000017941 */ /* 0x000fea0003800000 */
.L_x_137:
        /* <DEDUP_REMOVED lines=12> */
.L_x_140:
[----:B------:R-:W-:Y:S05]  /*8500*/  BSYNC B1 ;  /* 0x0000000000017941 */ /* 0x000fea0003800000 */
.L_x_139:
        /* <DEDUP_REMOVED lines=12> */
.L_x_142:
[----:B------:R-:W-:Y:S05]  /*85d0*/  BSYNC B1 ;  /* 0x0000000000017941 */ /* 0x000fea0003800000 */
.L_x_141:
        /* <DEDUP_REMOVED lines=12> */
.L_x_144:
[----:B------:R-:W-:Y:S05]  /*86a0*/  BSYNC B1 ;  /* 0x0000000000017941 */ /* 0x000fea0003800000 */
.L_x_143:
        /* <DEDUP_REMOVED lines=12> */
.L_x_146:
[----:B------:R-:W-:Y:S05]  /*8770*/  BSYNC B1 ;  /* 0x0000000000017941 */ /* 0x000fea0003800000 */
.L_x_145:
        /* <DEDUP_REMOVED lines=12> */
.L_x_148:
[----:B------:R-:W-:Y:S05]  /*8840*/  BSYNC B1 ;  /* 0x0000000000017941 */ /* 0x000fea0003800000 */
.L_x_147:
        /* <DEDUP_REMOVED lines=12> */
.L_x_150:
[----:B------:R-:W-:Y:S05]  /*8910*/  BSYNC B1 ;  /* 0x0000000000017941 */ /* 0x000fea0003800000 */
.L_x_149:
        /* <DEDUP_REMOVED lines=12> */
.L_x_152:
[----:B------:R-:W-:Y:S05]  /*89e0*/  BSYNC B1 ;  /* 0x0000000000017941 */ /* 0x000fea0003800000 */
.L_x_151:
        /* <DEDUP_REMOVED lines=12> */
.L_x_154:
[----:B------:R-:W-:Y:S05]  /*8ab0*/  BSYNC B1 ;  /* 0x0000000000017941 */ /* 0x000fea0003800000 */
.L_x_153:
        /* <DEDUP_REMOVED lines=12> */
.L_x_156:
[----:B------:R-:W-:Y:S05]  /*8b80*/  BSYNC B1 ;  /* 0x0000000000017941 */ /* 0x000fea0003800000 */
.L_x_155:
        /* <DEDUP_REMOVED lines=12> */
.L_x_158:
[----:B------:R-:W-:Y:S05]  /*8c50*/  BSYNC B1 ;  /* 0x0000000000017941 */ /* 0x000fea0003800000 */
.L_x_157:
        /* <DEDUP_REMOVED lines=12> */
.L_x_160:
[----:B------:R-:W-:Y:S05]  /*8d20*/  BSYNC B1 ;  /* 0x0000000000017941 */ /* 0x000fea0003800000 */
.L_x_159:
        /* <DEDUP_REMOVED lines=12> */
.L_x_162:
[----:B------:R-:W-:Y:S05]  /*8df0*/  BSYNC B1 ;  /* 0x0000000000017941 */ /* 0x000fea0003800000 */
.L_x_161:
        /* <DEDUP_REMOVED lines=12> */
.L_x_164:
[----:B------:R-:W-:Y:S05]  /*8ec0*/  BSYNC B1 ;  /* 0x0000000000017941 */ /* 0x000fea0003800000 */
.L_x_163:
        /* <DEDUP_REMOVED lines=12> */
.L_x_166:
[----:B------:R-:W-:Y:S05]  /*8f90*/  BSYNC B1 ;  /* 0x0000000000017941 */ /* 0x000fea0003800000 */
.L_x_165:
        /* <DEDUP_REMOVED lines=12> */
.L_x_168:
[----:B------:R-:W-:Y:S05]  /*9060*/  BSYNC B1 ;  /* 0x0000000000017941 */ /* 0x000fea0003800000 */
.L_x_167:
        /* <DEDUP_REMOVED lines=12> */
.L_x_170:
[----:B------:R-:W-:Y:S05]  /*9130*/  BSYNC B1 ;  /* 0x0000000000017941 */ /* 0x000fea0003800000 */
.L_x_169:
        /* <DEDUP_REMOVED lines=12> */
.L_x_172:
[----:B------:R-:W-:Y:S05]  /*9200*/  BSYNC B1 ;  /* 0x0000000000017941 */ /* 0x000fea0003800000 */
.L_x_171:
        /* <DEDUP_REMOVED lines=12> */
.L_x_174:
[----:B------:R-:W-:Y:S05]  /*92d0*/  BSYNC B1 ;  /* 0x0000000000017941 */ /* 0x000fea0003800000 */
.L_x_173:
        /* <DEDUP_REMOVED lines=12> */
.L_x_176:
[----:B------:R-:W-:Y:S05]  /*93a0*/  BSYNC B1 ;  /* 0x0000000000017941 */ /* 0x000fea0003800000 */
.L_x_175:
        /* <DEDUP_REMOVED lines=12> */
.L_x_178:
[----:B------:R-:W-:Y:S05]  /*9470*/  BSYNC B1 ;  /* 0x0000000000017941 */ /* 0x000fea0003800000 */
.L_x_177:
        /* <DEDUP_REMOVED lines=12> */
.L_x_180:
[----:B------:R-:W-:Y:S05]  /*9540*/  BSYNC B1 ;  /* 0x0000000000017941 */ /* 0x000fea0003800000 */
.L_x_179:
        /* <DEDUP_REMOVED lines=12> */
.L_x_182:
[----:B------:R-:W-:Y:S05]  /*9610*/  BSYNC B1 ;  /* 0x0000000000017941 */ /* 0x000fea0003800000 */
.L_x_181:
        /* <DEDUP_REMOVED lines=12> */
.L_x_184:
[----:B------:R-:W-:Y:S05]  /*96e0*/  BSYNC B1 ;  /* 0x0000000000017941 */ /* 0x000fea0003800000 */
.L_x_183:
        /* <DEDUP_REMOVED lines=12> */
.L_x_186:
[----:B------:R-:W-:Y:S05]  /*97b0*/  BSYNC B1 ;  /* 0x0000000000017941 */ /* 0x000fea0003800000 */
.L_x_185:
        /* <DEDUP_REMOVED lines=12> */
.L_x_188:
[----:B------:R-:W-:Y:S05]  /*9880*/  BSYNC B1 ;  /* 0x0000000000017941 */ /* 0x000fea0003800000 */
.L_x_187:
        /* <DEDUP_REMOVED lines=12> */
.L_x_190:
[----:B------:R-:W-:Y:S05]  /*9950*/  BSYNC B1 ;  /* 0x0000000000017941 */ /* 0x000fea0003800000 */
.L_x_189:
        /* <DEDUP_REMOVED lines=12> */
.L_x_192:
[----:B------:R-:W-:Y:S05]  /*9a20*/  BSYNC B1 ;  /* 0x0000000000017941 */ /* 0x000fea0003800000 */
.L_x_191:
[----:B-----5:R-:W-:Y:S01]  /*9a30*/  LOP3.LUT R32, R32, 0xff, RZ, 0xc0, !PT ;  /* 0x000000ff20207812 */ /* 0x020fe200078ec0ff */
[----:B------:R-:W-:Y:S01]  /*9a40*/  BSSY B1, `(.L_x_193) ;  /* 0x000000b000017945 */ /* 0x000fe20003800000 */
[----:B------:R-:W-:Y:S02]  /*9a50*/  ISETP.LT.OR P4, PT, R34, 0x99, !P0 ;  /* 0x000000992200780c */ /* 0x000fe40004781670 */
[----:B------:R-:W-:-:S05]  /*9a60*/  F2FP.F16.E4M3.UNPACK_B R32, R32 ;  /* 0x00000020ff20723e */ /* 0x000fca00020006ff */
[----:B------:R-:W-:-:S05]  /*9a70*/  HADD2.F32 R32, -RZ, R32.H0_H0 ;  /* 0x20000020ff207230 */ /* 0x000fca0000004100 */
[----:B------:R-:W-:-:S04]  /*9a80*/  FMUL R32, R32, UR26 ;  /* 0x0000001a20207c20 */ /* 0x000fc80008400000 */
[----:B------:R-:W-:Y:S01]  /*9a90*/  FFMA R32, R23, UR25, R32 ;  /* 0x0000001917207c23 */ /* 0x000fe20008000020 */
[----:B------:R-:W-:-:S04]  /*9aa0*/  PRMT R23, RZ, 0x7610, R23 ;  /* 0x00007610ff177816 */ /* 0x000fc80000000017 */
[----:B0-----:R-:W-:-:S05]  /*9ab0*/  F2FP.SATFINITE.E4M3.F32.PACK_AB_MERGE_C R33, RZ, R32, RZ ;  /* 0x00000020ff21723e */ /* 0x001fca00048070ff */
[----:B------:R0:W-:Y:S01]  /*9ac0*/  @!P3 STG.E.U8 desc[UR22][R26.64+0x91], R33 ;  /* 0x000091211a00b986 */ /* 0x0001e2000c101116 */
[----:B------:R-:W-:Y:S05]  /*9ad0*/  @P4 BRA `(.L_x_194) ;  /* 0x0000000000044947 */ /* 0x000fea0003800000 */
[----:B------:R0:W5:Y:S02]  /*9ae0*/  LDG.E.U8 R23, desc[UR22][R28.64+0x98] ;  /* 0x000098161c177981 */ /* 0x000164000c1e1100 */
.L_x_194:
[----:B------:R-:W-:Y:S05]  /*9af0*/  BSYNC B1 ;  /* 0x0000000000017941 */ /* 0x000fea0003800000 */
.L_x_193:
        /* <DEDUP_REMOVED lines=8> */
[----:B------:R-:W-:-:S05]  /*9b80*/  F2FP.SATFINITE.E4M3.F32.PACK_AB_MERGE_C R23, RZ, R23, RZ ;  /* 0x00000017ff17723e */ /* 0x000fca00048070ff */
[----:B------:R0:W-:Y:S01]  /*9b90*/  @!P4 STG.E.U8 desc[UR22][R24.64+0x98], R23 ;  /* 0x000098171800c986 */ /* 0x0001e2000c101116 */
[----:B------:R-:W-:Y:S05]  /*9ba0*/  @P3 BRA `(.L_x_196) ;  /* 0x0000000000043947 */ /* 0x000fea0003800000 */
[----:B------:R0:W5:Y:S02]  /*9bb0*/  LDG.E.U8 R22, desc[UR22][R28.64+0x99] ;  /* 0x000099161c167981 */ /* 0x000164000c1e1100 */
.L_x_196:
[----:B------:R-:W-:Y:S05]  /*9bc0*/  BSYNC B1 ;  /* 0x0000000000017941 */ /* 0x000fea0003800000 */
.L_x_195:
        /* <DEDUP_REMOVED lines=12> */
.L_x_198:
[----:B------:R-:W-:Y:S05]  /*9c90*/  BSYNC B1 ;  /* 0x0000000000017941 */ /* 0x000fea0003800000 */
.L_x_197:
        /* <DEDUP_REMOVED lines=12> */
.L_x_200:
[----:B------:R-:W-:Y:S05]  /*9d60*/  BSYNC B1 ;  /* 0x0000000000017941 */ /* 0x000fea0003800000 */
.L_x_199:
        /* <DEDUP_REMOVED lines=12> */
.L_x_202:
[----:B------:R-:W-:Y:S05]  /*9e30*/  BSYNC B1 ;  /* 0x0000000000017941 */ /* 0x000fea0003800000 */
.L_x_201:
        /* <DEDUP_REMOVED lines=12> */
.L_x_204:
[----:B------:R-:W-:Y:S05]  /*9f00*/  BSYNC B1 ;  /* 0x0000000000017941 */ /* 0x000fea0003800000 */
.L_x_203:
        /* <DEDUP_REMOVED lines=12> */
.L_x_206:
[----:B------:R-:W-:Y:S05]  /*9fd0*/  BSYNC B1 ;  /* 0x0000000000017941 */ /* 0x000fea0003800000 */
.L_x_205:
        /* <DEDUP_REMOVED lines=12> */
.L_x_208:
[----:B------:R-:W-:Y:S05]  /*a0a0*/  BSYNC B1 ;  /* 0x0000000000017941 */ /* 0x000fea0003800000 */
.L_x_207:
        /* <DEDUP_REMOVED lines=12> */
.L_x_210:
[----:B------:R-:W-:Y:S05]  /*a170*/  BSYNC B1 ;  /* 0x0000000000017941 */ /* 0x000fea0003800000 */
.L_x_209:
        /* <DEDUP_REMOVED lines=12> */
.L_x_212:
[----:B------:R-:W-:Y:S05]  /*a240*/  BSYNC B1 ;  /* 0x0000000000017941 */ /* 0x000fea0003800000 */
.L_x_211:
        /* <DEDUP_REMOVED lines=12> */
.L_x_214:
[----:B------:R-:W-:Y:S05]  /*a310*/  BSYNC B1 ;  /* 0x0000000000017941 */ /* 0x000fea0003800000 */
.L_x_213:
        /* <DEDUP_REMOVED lines=12> */
.L_x_216:
[----:B------:R-:W-:Y:S05]  /*a3e0*/  BSYNC B1 ;  /* 0x0000000000017941 */ /* 0x000fea0003800000 */
.L_x_215:
        /* <DEDUP_REMOVED lines=12> */
.L_x_218:
[----:B------:R-:W-:Y:S05]  /*a4b0*/  BSYNC B1 ;  /* 0x0000000000017941 */ /* 0x000fea0003800000 */
.L_x_217:
        /* <DEDUP_REMOVED lines=12> */
.L_x_220:
[----:B------:R-:W-:Y:S05]  /*a580*/  BSYNC B1 ;  /* 0x0000000000017941 */ /* 0x000fea0003800000 */
.L_x_219:
        /* <DEDUP_REMOVED lines=12> */
.L_x_222:
[----:B------:R-:W-:Y:S05]  /*a650*/  BSYNC B1 ;  /* 0x0000000000017941 */ /* 0x000fea0003800000 */
.L_x_221:
        /* <DEDUP_REMOVED lines=12> */
.L_x_224:
[----:B------:R-:W-:Y:S05]  /*a720*/  BSYNC B1 ;  /* 0x0000000000017941 */ /* 0x000fea0003800000 */
.L_x_223:
        /* <DEDUP_REMOVED lines=12> */
.L_x_226:
[----:B------:R-:W-:Y:S05]  /*a7f0*/  BSYNC B1 ;  /* 0x0000000000017941 */ /* 0x000fea0003800000 */
.L_x_225:
        /* <DEDUP_REMOVED lines=12> */
.L_x_228:
[----:B------:R-:W-:Y:S05]  /*a8c0*/  BSYNC B1 ;  /* 0x0000000000017941 */ /* 0x000fea0003800000 */
.L_x_227:
        /* <DEDUP_REMOVED lines=12> */
.L_x_230:
[----:B------:R-:W-:Y:S05]  /*a990*/  BSYNC B1 ;  /* 0x0000000000017941 */ /* 0x000fea0003800000 */
.L_x_229:
        /* <DEDUP_REMOVED lines=12> */
.L_x_232:
[----:B------:R-:W-:Y:S05]  /*aa60*/  BSYNC B1 ;  /* 0x0000000000017941 */ /* 0x000fea0003800000 */
.L_x_231:
        /* <DEDUP_REMOVED lines=12> */
.L_x_234:
[----:B------:R-:W-:Y:S05]  /*ab30*/  BSYNC B1 ;  /* 0x0000000000017941 */ /* 0x000fea0003800000 */
.L_x_233:
        /* <DEDUP_REMOVED lines=12> */
.L_x_236:
[----:B------:R-:W-:Y:S05]  /*ac00*/  BSYNC B1 ;  /* 0x0000000000017941 */ /* 0x000fea0003800000 */
.L_x_235:
[----:B-----5:R-:W-:Y:S01]  /*ac10*/  LOP3.LUT R2, R2, 0xff, RZ, 0xc0, !PT ;  /* 0x000000ff02027812 */ /* 0x020fe200078ec0ff */
[----:B------:R-:W-:Y:S01]  /*ac20*/  BSSY B1, `(.L_x_237) ;  /* 0x000000b000017945 */ /* 0x000fe20003800000 */
[----:B------:R-:W-:Y:S02]  /*ac30*/  ISETP.LT.OR P4, PT, R34, 0xc1, !P1 ;  /* 0x000000c12200780c */ /* 0x000fe40004f81670 */
[----:B------:R-:W-:-:S05]  /*ac40*/  F2FP.F16.E4M3.UNPACK_B R2, R2 ;  /* 0x00000002ff02723e */ /* 0x000fca00020006ff */
[----:B------:R-:W-:-:S05]  /*ac50*/  HADD2.F32 R2, -RZ, R2.H0_H0 ;  /* 0x20000002ff027230 */ /* 0x000fca0000004100 */
[----:B0-----:R-:W-:-:S04]  /*ac60*/  FMUL R3, R2, UR26 ;  /* 0x0000001a02037c20 */ /* 0x001fc80008400000 */
[----:B------:R-:W-:Y:S01]  /*ac70*/  FFMA R3, R0, UR25, R3 ;  /* 0x0000001900037c23 */ /* 0x000fe20008000003 */
[----:B------:R-:W-:-:S04]  /*ac80*/  PRMT R0, RZ, 0x7610, R0 ;  /* 0x00007610ff007816 */ /* 0x000fc80000000000 */
[----:B------:R-:W-:-:S05]  /*ac90*/  F2FP.SATFINITE.E4M3.F32.PACK_AB_MERGE_C R3, RZ, R3, RZ ;  /* 0x00000003ff03723e */ /* 0x000fca00048070ff */
[----:B------:R0:W-:Y:S01]  /*aca0*/  @!P3 STG.E.U8 desc[UR22][R24.64+0xc1], R3 ;  /* 0x0000c1031800b986 */ /* 0x0001e2000c101116 */
[----:B------:R-:W-:Y:S05]  /*acb0*/  @P4 BRA `(.L_x_238) ;  /* 0x0000000000044947 */ /* 0x000fea0003800000 */
[----:B------:R0:W5:Y:S02]  /*acc0*/  LDG.E.U8 R0, desc[UR22][R30.64+0xc0] ;  /* 0x0000c0161e007981 */ /* 0x000164000c1e1100 */
.L_x_238:
[----:B------:R-:W-:Y:S05]  /*acd0*/  BSYNC B1 ;  /* 0x0000000000017941 */ /* 0x000fea0003800000 */
.L_x_237:
[----:B------:R-:W2:Y:S01]  /*ace0*/  LDL.LU R2, [R1] ;  /* 0x0000000001027983 */ /* 0x000ea20000300800 */
[----:B-----5:R-:W-:Y:S01]  /*acf0*/  LOP3.LUT R0, R0, 0xff, RZ, 0xc0, !PT ;  /* 0x000000ff00007812 */ /* 0x020fe200078ec0ff */
[----:B------:R-:W-:Y:S01]  /*ad00*/  BSSY B1, `(.L_x_239) ;  /* 0x000000b000017945 */ /* 0x000fe20003800000 */
[----:B------:R-:W-:Y:S02]  /*ad10*/  ISETP.LT.OR P3, PT, R34, 0xc2, !P1 ;  /* 0x000000c22200780c */ /* 0x000fe40004f61670 */
[----:B------:R-:W-:-:S05]  /*ad20*/  F2FP.F16.E4M3.UNPACK_B R0, R0 ;  /* 0x00000000ff00723e */ /* 0x000fca00020006ff */
[----:B------:R-:W-:-:S05]  /*ad30*/  HADD2.F32 R0, -RZ, R0.H0_H0 ;  /* 0x20000000ff007230 */ /* 0x000fca0000004100 */
[----:B------:R-:W-:-:S04]  /*ad40*/  FMUL R0, R0, UR26 ;  /* 0x0000001a00007c20 */ /* 0x000fc80008400000 */
[----:B--2---:R-:W-:-:S05]  /*ad50*/  FFMA R0, R2, UR25, R0 ;  /* 0x0000001902007c23 */ /* 0x004fca0008000000 */
[----:B0-----:R-:W-:Y:S02]  /*ad60*/  F2FP.SATFINITE.E4M3.F32.PACK_AB_MERGE_C R3, RZ, R0, RZ ;  /* 0x00000000ff03723e */ /* 0x001fe400048070ff */
[----:B------:R-:W-:-:S03]  /*ad70*/  PRMT R0, RZ, 0x7610, R0 ;  /* 0x00007610ff007816 */ /* 0x000fc60000000000 */
[----:B------:R0:W-:Y:S01]  /*ad80*/  @!P4 STG.E.U8 desc[UR22][R26.64+0xc0], R3 ;  /* 0x0000c0031a00c986 */ /* 0x0001e2000c101116 */
[----:B------:R-:W-:Y:S05]  /*ad90*/  @P3 BRA `(.L_x_240) ;  /* 0x0000000000043947 */ /* 0x000fea0003800000 */
[----:B------:R2:W5:Y:S02]  /*ada0*/  LDG.E.U8 R0, desc[UR22][R30.64+0xc1] ;  /* 0x0000c1161e007981 */ /* 0x000564000c1e1100 */
.L_x_240:
[----:B------:R-:W-:Y:S05]  /*adb0*/  BSYNC B1 ;  /* 0x0000000000017941 */ /* 0x000fea0003800000 */
.L_x_239:
[----:B------:R-:W3:Y:S01]  /*adc0*/  LDL.LU R2, [R1+0x4] ;  /* 0x0000040001027983 */ /* 0x000ee20000300800 */
[----:B-----5:R-:W-:Y:S01]  /*add0*/  LOP3.LUT R0, R0, 0xff, RZ, 0xc0, !PT ;  /* 0x000000ff00007812 */ /* 0x020fe200078ec0ff */
[----:B------:R-:W-:Y:S01]  /*ade0*/  BSSY B1, `(.L_x_241) ;  /* 0x000000b000017945 */ /* 0x000fe20003800000 */
[----:B------:R-:W-:Y:S02]  /*adf0*/  ISETP.LT.OR P4, PT, R34, 0xc9, !P0 ;  /* 0x000000c92200780c */ /* 0x000fe40004781670 */
[----:B------:R-:W-:-:S05]  /*ae00*/  F2FP.F16.E4M3.UNPACK_B R0, R0 ;  /* 0x00000000ff00723e */ /* 0x000fca00020006ff */
[----:B------:R-:W-:-:S05]  /*ae10*/  HADD2.F32 R0, -RZ, R0.H0_H0 ;  /* 0x20000000ff007230 */ /* 0x000fca0000004100 */
[----:B------:R-:W-:-:S04]  /*ae20*/  FMUL R0, R0, UR26 ;  /* 0x0000001a00007c20 */ /* 0x000fc80008400000 */
[----:B---3--:R-:W-:-:S05]  /*ae30*/  FFMA R0, R2, UR25, R0 ;  /* 0x0000001902007c23 */ /* 0x008fca0008000000 */
[----:B0-----:R-:W-:Y:S02]  /*ae40*/  F2FP.SATFINITE.E4M3.F32.PACK_AB_MERGE_C R3, RZ, R0, RZ ;  /* 0x00000000ff03723e */ /* 0x001fe400048070ff */
[----:B------:R-:W-:-:S03]  /*ae50*/  PRMT R0, RZ, 0x7610, R0 ;  /* 0x00007610ff007816 */ /* 0x000fc60000000000 */
[----:B------:R0:W-:Y:S01]  /*ae60*/  @!P3 STG.E.U8 desc[UR22][R26.64+0xc1], R3 ;  /* 0x0000c1031a00b986 */ /* 0x0001e2000c101116 */
[----:B------:R-:W-:Y:S05]  /*ae70*/  @P4 BRA `(.L_x_242) ;  /* 0x0000000000044947 */ /* 0x000fea0003800000 */
[----:B------:R3:W5:Y:S02]  /*ae80*/  LDG.E.U8 R0, desc[UR22][R28.64+0xc8] ;  /* 0x0000c8161c007981 */ /* 0x000764000c1e1100 */
.L_x_242:
[----:B------:R-:W-:Y:S05]  /*ae90*/  BSYNC B1 ;  /* 0x0000000000017941 */ /* 0x000fea0003800000 */
.L_x_241:
[----:B------:R-:W2:Y:S01]  /*aea0*/  LDL.LU R2, [R1+0x8] ;  /* 0x0000080001027983 */ /* 0x000ea20000300800 */
        /* <DEDUP_REMOVED lines=12> */
.L_x_244:
[----:B------:R-:W-:Y:S05]  /*af70*/  BSYNC B1 ;  /* 0x0000000000017941 */ /* 0x000fea0003800000 */
.L_x_243:
        /* <DEDUP_REMOVED lines=13> */
.L_x_246:
[----:B------:R-:W-:Y:S05]  /*b050*/  BSYNC B1 ;  /* 0x0000000000017941 */ /* 0x000fea0003800000 */
.L_x_245:
        /* <DEDUP_REMOVED lines=13> */
.L_x_248:
[----:B------:R-:W-:Y:S05]  /*b130*/  BSYNC B1 ;  /* 0x0000000000017941 */ /* 0x000fea0003800000 */
.L_x_247:
        /* <DEDUP_REMOVED lines=13> */
.L_x_250:
[----:B------:R-:W-:Y:S05]  /*b210*/  BSYNC B1 ;  /* 0x0000000000017941 */ /* 0x000fea0003800000 */
.L_x_249:
        /* <DEDUP_REMOVED lines=13> */
.L_x_252:
[----:B------:R-:W-:Y:S05]  /*b2f0*/  BSYNC B1 ;  /* 0x0000000000017941 */ /* 0x000fea0003800000 */
.L_x_251:
        /* <DEDUP_REMOVED lines=13> */
.L_x_254:
[----:B------:R-:W-:Y:S05]  /*b3d0*/  BSYNC B1 ;  /* 0x0000000000017941 */ /* 0x000fea0003800000 */
.L_x_253:
        /* <DEDUP_REMOVED lines=13> */
.L_x_256:
[----:B------:R-:W-:Y:S05]  /*b4b0*/  BSYNC B1 ;  /* 0x0000000000017941 */ /* 0x000fea0003800000 */
.L_x_255:
        /* <DEDUP_REMOVED lines=13> */
.L_x_258:
[----:B------:R-:W-:Y:S05]  /*b590*/  BSYNC B1 ;  /* 0x0000000000017941 */ /* 0x000fea0003800000 */
.L_x_257:
        /* <DEDUP_REMOVED lines=13> */
.L_x_260:
[----:B------:R-:W-:Y:S05]  /*b670*/  BSYNC B1 ;  /* 0x0000000000017941 */ /* 0x000fea0003800000 */
.L_x_259:
        /* <DEDUP_REMOVED lines=13> */
.L_x_262:
[----:B------:R-:W-:Y:S05]  /*b750*/  BSYNC B1 ;  /* 0x0000000000017941 */ /* 0x000fea0003800000 */
.L_x_261:
        /* <DEDUP_REMOVED lines=13> */
.L_x_264:
[----:B------:R-:W-:Y:S05]  /*b830*/  BSYNC B1 ;  /* 0x0000000000017941 */ /* 0x000fea0003800000 */
.L_x_263:
        /* <DEDUP_REMOVED lines=13> */
.L_x_266:
[----:B------:R-:W-:Y:S05]  /*b910*/  BSYNC B1 ;  /* 0x0000000000017941 */ /* 0x000fea0003800000 */
.L_x_265:
        /* <DEDUP_REMOVED lines=13> */
.L_x_268:
[----:B------:R-:W-:Y:S05]  /*b9f0*/  BSYNC B1 ;  /* 0x0000000000017941 */ /* 0x000fea0003800000 */
.L_x_267:
        /* <DEDUP_REMOVED lines=13> */
.L_x_270:
[----:B------:R-:W-:Y:S05]  /*bad0*/  BSYNC B1 ;  /* 0x0000000000017941 */ /* 0x000fea0003800000 */
.L_x_269:
        /* <DEDUP_REMOVED lines=13> */
.L_x_272:
[----:B------:R-:W-:Y:S05]  /*bbb0*/  BSYNC B1 ;  /* 0x0000000000017941 */ /* 0x000fea0003800000 */
.L_x_271:
        /* <DEDUP_REMOVED lines=13> */
.L_x_274:
[----:B------:R-:W-:Y:S05]  /*bc90*/  BSYNC B1 ;  /* 0x0000000000017941 */ /* 0x000fea0003800000 */
.L_x_273:
        /* <DEDUP_REMOVED lines=13> */
.L_x_276:
[----:B------:R-:W-:Y:S05]  /*bd70*/  BSYNC B1 ;  /* 0x0000000000017941 */ /* 0x000fea0003800000 */
.L_x_275:
        /* <DEDUP_REMOVED lines=13> */
.L_x_278:
[----:B------:R-:W-:Y:S05]  /*be50*/  BSYNC B1 ;  /* 0x0000000000017941 */ /* 0x000fea0003800000 */
.L_x_277:
        /* <DEDUP_REMOVED lines=13> */
.L_x_280:
[----:B------:R-:W-:Y:S05]  /*bf30*/  BSYNC B1 ;  /* 0x0000000000017941 */ /* 0x000fea0003800000 */
.L_x_279:
        /* <DEDUP_REMOVED lines=13> */
.L_x_282:
[----:B------:R-:W-:Y:S05]  /*c010*/  BSYNC B1 ;  /* 0x0000000000017941 */ /* 0x000fea0003800000 */
.L_x_281:
        /* <DEDUP_REMOVED lines=13> */
.L_x_284:
[----:B------:R-:W-:Y:S05]  /*c0f0*/  BSYNC B1 ;  /* 0x0000000000017941 */ /* 0x000fea0003800000 */
.L_x_283:
        /* <DEDUP_REMOVED lines=13> */
.L_x_286:
[----:B------:R-:W-:Y:S05]  /*c1d0*/  BSYNC B1 ;  /* 0x0000000000017941 */ /* 0x000fea0003800000 */
.L_x_285:
        /* <DEDUP_REMOVED lines=13> */
.L_x_288:
[----:B------:R-:W-:Y:S05]  /*c2b0*/  BSYNC B1 ;  /* 0x0000000000017941 */ /* 0x000fea0003800000 */
.L_x_287:
        /* <DEDUP_REMOVED lines=13> */
.L_x_290:
[----:B------:R-:W-:Y:S05]  /*c390*/  BSYNC B1 ;  /* 0x0000000000017941 */ /* 0x000fea0003800000 */
.L_x_289:
        /* <DEDUP_REMOVED lines=13> */
.L_x_292:
[----:B------:R-:W-:Y:S05]  /*c470*/  BSYNC B1 ;  /* 0x0000000000017941 */ /* 0x000fea0003800000 */
.L_x_291:
        /* <DEDUP_REMOVED lines=13> */
.L_x_294:
[----:B------:R-:W-:Y:S05]  /*c550*/  BSYNC B1 ;  /* 0x0000000000017941 */ /* 0x000fea0003800000 */
.L_x_293:
        /* <DEDUP_REMOVED lines=13> */
.L_x_296:
[----:B------:R-:W-:Y:S05]  /*c630*/  BSYNC B1 ;  /* 0x0000000000017941 */ /* 0x000fea0003800000 */
.L_x_295:
[----:B------:R-:W-:Y:S05]  /*c640*/  @P1 BRA `(.L_x_297) ;  /* 0x0000002000a41947 */ /* 0x000fea0003800000 */
[----:B------:R-:W2:Y:S01]  /*c650*/  LDL.LU R2, [R1+0x74] ;  /* 0x0000740001027983 */ /* 0x000ea20000300800 */
[----:B-----5:R-:W-:-:S04]  /*c660*/  LOP3.LUT R0, R0, 0xff, RZ, 0xc0, !PT ;  /* 0x000000ff00007812 */ /* 0x020fc800078ec0ff */
[----:B------:R-:W-:-:S05]  /*c670*/  F2FP.F16.E4M3.UNPACK_B R0, R0 ;  /* 0x00000000ff00723e */ /* 0x000fca00020006ff */
[----:B------:R-:W-:-:S05]  /*c680*/  HADD2.F32 R0, -RZ, R0.H0_H0 ;  /* 0x20000000ff007230 */ /* 0x000fca0000004100 */
[----:B------:R-:W-:-:S04]  /*c690*/  FMUL R0, R0, UR26 ;  /* 0x0000001a00007c20 */ /* 0x000fc80008400000 */
[----:B--2---:R-:W-:-:S05]  /*c6a0*/  FFMA R0, R2, UR25, R0 ;  /* 0x0000001902007c23 */ /* 0x004fca0008000000 */
[----:B0-----:R-:W-:-:S05]  /*c6b0*/  F2FP.SATFINITE.E4M3.F32.PACK_AB_MERGE_C R3, RZ, R0, RZ ;  /* 0x00000000ff03723e */ /* 0x001fca00048070ff */
[----:B------:R0:W-:Y:S01]  /*c6c0*/  STG.E.U8 desc[UR22][R26.64+0xf9], R3 ;  /* 0x0000f9031a007986 */ /* 0x0001e2000c101116 */
[----:B------:R-:W-:Y:S05]  /*c6d0*/  BRA `(.L_x_297) ;  /* 0x0000002000807947 */ /* 0x000fea0003800000 */
.L_x_40:
[C---:B------:R-:W-:Y:S01]  /*c6e0*/  ISETP.GE.AND P1, PT, R39.reuse, 0x1, PT ;  /* 0x000000012700780c */ /* 0x040fe20003f26270 */
[----:B------:R-:W-:Y:S01]  /*c6f0*/  FMUL R226, R226, UR25 ;  /* 0x00000019e2e27c20 */ /* 0x000fe20008400000 */
[----:B------:R-:W2:Y:S01]  /*c700*/  LDL.LU R227, [R1+0x10] ;  /* 0x0000100001e37983 */ /* 0x000ea20000300800 */
[----:B------:R-:W-:Y:S01]  /*c710*/  ISETP.GE.AND P0, PT, R39, 0x9, PT ;  /* 0x000000092700780c */ /* 0x000fe20003f06270 */
[----:B------:R-:W-:Y:S01]  /*c720*/  FMUL R225, R225, UR25 ;  /* 0x00000019e1e17c20 */ /* 0x000fe20008400000 */
[C---:B------:R-:W-:Y:S02]  /*c730*/  ISETP.LT.OR P4, PT, R34.reuse, 0x1, !P1 ;  /* 0x000000012200780c */ /* 0x040fe40004f81670 */
[C---:B------:R-:W-:Y:S02]  /*c740*/  ISETP.LT.OR P5, PT, R34.reuse, 0x2, !P1 ;  /* 0x000000022200780c */ /* 0x040fe40004fa1670 */
[----:B------:R-:W-:Y:S02]  /*c750*/  F2FP.SATFINITE.E4M3.F32.PACK_AB_MERGE_C R29, RZ, R226, RZ ;  /* 0x000000e2ff1d723e */ /* 0x000fe400048070ff */
[----:B------:R-:W-:Y:S01]  /*c760*/  ISETP.LT.OR P3, PT, R34, 0x1, !P0 ;  /* 0x000000012200780c */ /* 0x000fe20004761670 */
[----:B------:R-:W-:Y:S01]  /*c770*/  FMUL R224, R224, UR25 ;  /* 0x00000019e0e07c20 */ /* 0x000fe20008400000 */
[----:B------:R-:W-:Y:S01]  /*c780*/  ISETP.LT.OR P6, PT, R34, 0xa, !P1 ;  /* 0x0000000a2200780c */ /* 0x000fe20004fc1670 */
[----:B------:R-:W-:Y:S01]  /*c790*/  FMUL R223, R223, UR25 ;  /* 0x00000019dfdf7c20 */ /* 0x000fe20008400000 */
[----:B------:R-:W-:Y:S01]  /*c7a0*/  F2FP.SATFINITE.E4M3.F32.PACK_AB_MERGE_C R225, RZ, R225, RZ ;  /* 0x000000e1ffe1723e */ /* 0x000fe200048070ff */
[----:B------:R-:W-:Y:S01]  /*c7b0*/  FMUL R221, R221, UR25 ;  /* 0x00000019dddd7c20 */ /* 0x000fe20008400000 */
[----:B------:R-:W-:Y:S01]  /*c7c0*/  FMUL R222, R222, UR25 ;  /* 0x00000019dede7c20 */ /* 0x000fe20008400000 */
[----:B------:R0:W-:Y:S01]  /*c7d0*/  @!P4 STG.E.U8 desc[UR22][R24.64], R29 ;  /* 0x0000001d1800c986 */ /* 0x0001e2000c101116 */
[----:B------:R-:W-:-:S02]  /*c7e0*/  ISETP.LT.OR P4, PT, R34, 0x2, !P0 ;  /* 0x000000022200780c */ /* 0x000fc40004781670 */
[----:B------:R-:W-:Y:S01]  /*c7f0*/  F2FP.SATFINITE.E4M3.F32.PACK_AB_MERGE_C R31, RZ, R224, RZ ;  /* 0x000000e0ff1f723e */ /* 0x000fe200048070ff */
[----:B------:R3:W-:Y:S01]  /*c800*/  @!P5 STG.E.U8 desc[UR22][R24.64+0x1], R225 ;  /* 0x000001e11800d986 */ /* 0x0007e2000c101116 */
[----:B------:R-:W-:Y:S02]  /*c810*/  ISETP.LT.OR P5, PT, R34, 0x9, !P1 ;  /* 0x000000092200780c */ /* 0x000fe40004fa1670 */
[----:B------:R-:W-:Y:S01]  /*c820*/  F2FP.SATFINITE.E4M3.F32.PACK_AB_MERGE_C R223, RZ, R223, RZ ;  /* 0x000000dfffdf723e */ /* 0x000fe200048070ff */
[----:B------:R-:W-:Y:S01]  /*c830*/  FMUL R220, R220, UR25 ;  /* 0x00000019dcdc7c20 */ /* 0x000fe20008400000 */
[----:B------:R-:W-:Y:S01]  /*c840*/  F2FP.SATFINITE.E4M3.F32.PACK_AB_MERGE_C R221, RZ, R221, RZ ;  /* 0x000000ddffdd723e */ /* 0x000fe200048070ff */
[----:B------:R-:W-:Y:S01]  /*c850*/  @!P3 STG.E.U8 desc[UR22][R26.64], R31 ;  /* 0x0000001f1a00b986 */ /* 0x000fe2000c101116 */
[----:B------:R-:W-:-:S03]  /*c860*/  ISETP.LT.OR P3, PT, R34, 0x9, !P0 ;  /* 0x000000092200780c */ /* 0x000fc60004761670 */
[----:B------:R-:W-:Y:S01]  /*c870*/  @!P4 STG.E.U8 desc[UR22][R26.64+0x1], R223 ;  /* 0x000001df1a00c986 */ /* 0x000fe2000c101116 */
[----:B------:R-:W-:-:S03]  /*c880*/  ISETP.LT.OR P4, PT, R34, 0xa, !P0 ;  /* 0x0000000a2200780c */ /* 0x000fc60004781670 */
[----:B------:R-:W-:Y:S01]  /*c890*/  @!P6 STG.E.U8 desc[UR22][R24.64+0x9], R221 ;  /* 0x000009dd1800e986 */ /* 0x000fe2000c101116 */
[C---:B------:R-:W-:Y:S01]  /*c8a0*/  ISETP.LT.OR P6, PT, R34.reuse, 0x12, !P1 ;  /* 0x000000122200780c */ /* 0x040fe20004fc1670 */
[----:B------:R-:W-:Y:S01]  /*c8b0*/  FMUL R219, R219, UR25 ;  /* 0x00000019dbdb7c20 */ /* 0x000fe20008400000 */
[----:B0-----:R-:W-:Y:S01]  /*c8c0*/  F2FP.SATFINITE.E4M3.F32.PACK_AB_MERGE_C R29, RZ, R222, RZ ;  /* 0x000000deff1d723e */ /* 0x001fe200048070ff */
[----:B------:R-:W-:Y:S01]  /*c8d0*/  FMUL R217, R217, UR25 ;  /* 0x00000019d9d97c20 */ /* 0x000fe20008400000 */
[----:B------:R-:W4:Y:S01]  /*c8e0*/  LDL.LU R226, [R1+0xc] ;  /* 0x00000c0001e27983 */ /* 0x000f220000300800 */
[----:B------:R-:W-:Y:S02]  /*c8f0*/  F2FP.SATFINITE.E4M3.F32.PACK_AB_MERGE_C R33, RZ, R220, RZ ;  /* 0x000000dcff21723e */ /* 0x000fe400048070ff */
[----:B------:R-:W-:Y:S01]  /*c900*/  F2FP.SATFINITE.E4M3.F32.PACK_AB_MERGE_C R219, RZ, R219, RZ ;  /* 0x000000dbffdb723e */ /* 0x000fe200048070ff */
[----:B------:R0:W-:Y:S01]  /*c910*/  @!P5 STG.E.U8 desc[UR22][R24.64+0x8], R29 ;  /* 0x0000081d1800d986 */ /* 0x0001e2000c101116 */
[----:B------:R-:W-:-:S02]  /*c920*/  ISETP.LT.OR P5, PT, R34, 0x11, !P1 ;  /* 0x000000112200780c */ /* 0x000fc40004fa1670 */
[----:B------:R-:W-:Y:S01]  /*c930*/  F2FP.SATFINITE.E4M3.F32.PACK_AB_MERGE_C R217, RZ, R217, RZ ;  /* 0x000000d9ffd9723e */ /* 0x000fe200048070ff */
[----:B---3--:R-:W3:Y:S01]  /*c940*/  LDL.LU R225, [R1+0x8] ;  /* 0x0000080001e17983 */ /* 0x008ee20000300800 */
[----:B------:R-:W-:-:S03]  /*c950*/  FMUL R218, R218, UR25 ;  /* 0x00000019dada7c20 */ /* 0x000fc60008400000 */
[----:B------:R-:W4:Y:S04]  /*c960*/  LDL.LU R224, [R1+0x4] ;  /* 0x0000040001e07983 */ /* 0x000f280000300800 */
[----:B------:R-:W3:Y:S01]  /*c970*/  LDL.LU R222, [R1] ;  /* 0x0000000001de7983 */ /* 0x000ee20000300800 */
[----:B0-----:R-:W-:Y:S01]  /*c980*/  F2FP.SATFINITE.E4M3.F32.PACK_AB_MERGE_C R29, RZ, R218, RZ ;  /* 0x000000daff1d723e */ /* 0x001fe200048070ff */
[----:B------:R-:W-:Y:S01]  /*c990*/  FMUL R216, R216, UR25 ;  /* 0x00000019d8d87c20 */ /* 0x000fe20008400000 */
[----:B------:R-:W-:Y:S01]  /*c9a0*/  FMUL R215, R215, UR25 ;  /* 0x00000019d7d77c20 */ /* 0x000fe20008400000 */
[----:B------:R0:W-:Y:S01]  /*c9b0*/  @!P3 STG.E.U8 desc[UR22][R26.64+0x8], R33 ;  /* 0x000008211a00b986 */ /* 0x0001e2000c101116 */
[C---:B------:R-:W-:Y:S01]  /*c9c0*/  ISETP.LT.OR P3, PT, R34.reuse, 0x11, !P0 ;  /* 0x000000112200780c */ /* 0x040fe20004761670 */
[----:B------:R-:W-:Y:S01]  /*c9d0*/  FMUL R213, R213, UR25 ;  /* 0x00000019d5d57c20 */ /* 0x000fe20008400000 */
[----:B------:R-:W-:Y:S01]  /*c9e0*/  F2FP.SATFINITE.E4M3.F32.PACK_AB_MERGE_C R31, RZ, R216, RZ ;  /* 0x000000d8ff1f723e */ /* 0x000fe200048070ff */
[----:B------:R-:W-:Y:S01]  /*c9f0*/  @!P4 STG.E.U8 desc[UR22][R26.64+0x9], R219 ;  /* 0x000009db1a00c986 */ /* 0x000fe2000c101116 */
[----:B------:R-:W-:Y:S01]  /*ca00*/  ISETP.LT.OR P4, PT, R34, 0x12, !P0 ;  /* 0x000000122200780c */ /* 0x000fe20004781670 */
[----:B------:R-:W-:Y:S01]  /*ca10*/  FMUL R214, R214, UR25 ;  /* 0x00000019d6d67c20 */ /* 0x000fe20008400000 */
[----:B------:R-:W-:Y:S01]  /*ca20*/  F2FP.SATFINITE.E4M3.F32.PACK_AB_MERGE_C R215, RZ, R215, RZ ;  /* 0x000000d7ffd7723e */ /* 0x000fe200048070ff */
[----:B------:R-:W-:Y:S01]  /*ca30*/  @!P6 STG.E.U8 desc[UR22][R24.64+0x11], R217 ;  /* 0x000011d91800e986 */ /* 0x000fe2000c101116 */
[----:B------:R-:W-:Y:S01]  /*ca40*/  ISETP.LT.OR P6, PT, R34, 0x1a, !P1 ;  /* 0x0000001a2200780c */ /* 0x000fe20004fc1670 */
[----:B------:R-:W-:Y:S01]  /*ca50*/  FMUL R212, R212, UR25 ;  /* 0x00000019d4d47c20 */ /* 0x000fe20008400000 */
[----:B------:R-:W-:Y:S01]  /*ca60*/  F2FP.SATFINITE.E4M3.F32.PACK_AB_MERGE_C R213, RZ, R213, RZ ;  /* 0x000000d5ffd5723e */ /* 0x000fe200048070ff */
[----:B------:R1:W-:Y:S01]  /*ca70*/  @!P5 STG.E.U8 desc[UR22][R24.64+0x10], R29 ;  /* 0x0000101d1800d986 */ /* 0x0003e2000c101116 */
[C---:B------:R-:W-:Y:S01]  /*ca80*/  ISETP.LT.OR P5, PT, R34.reuse, 0x19, !P1 ;  /* 0x000000192200780c */ /* 0x040fe20004fa1670 */
[----:B------:R-:W-:Y:S01]  /*ca90*/  FMUL R211, R211, UR25 ;  /* 0x00000019d3d37c20 */ /* 0x000fe20008400000 */
[----:B------:R-:W-:Y:S01]  /*caa0*/  FMUL R209, R209, UR25 ;  /* 0x00000019d1d17c20 */ /* 0x000fe20008400000 */
[----:B------:R1:W-:Y:S01]  /*cab0*/  @!P3 STG.E.U8 desc[UR22][R26.64+0x10], R31 ;  /* 0x0000101f1a00b986 */ /* 0x0003e2000c101116 */
[----:B------:R-:W-:Y:S01]  /*cac0*/  ISETP.LT.OR P3, PT, R34, 0x19, !P0 ;  /* 0x000000192200780c */ /* 0x000fe20004761670 */
[----:B------:R-:W-:Y:S01]  /*cad0*/  FMUL R210, R210, UR25 ;  /* 0x00000019d2d27c20 */ /* 0x000fe20008400000 */
[----:B0-----:R-:W-:Y:S01]  /*cae0*/  F2FP.SATFINITE.E4M3.F32.PACK_AB_MERGE_C R33, RZ, R212, RZ ;  /* 0x000000d4ff21723e */ /* 0x001fe200048070ff */
[----:B------:R-:W-:Y:S01]  /*caf0*/  @!P4 STG.E.U8 desc[UR22][R26.64+0x11], R215 ;  /* 0x000011d71a00c986 */ /* 0x000fe2000c101116 */
[----:B------:R-:W-:Y:S01]  /*cb00*/  ISETP.LT.OR P4, PT, R34, 0x1a, !P0 ;  /* 0x0000001a2200780c */ /* 0x000fe20004781670 */
[----:B------:R-:W-:Y:S01]  /*cb10*/  FMUL R208, R208, UR25 ;  /* 0x00000019d0d07c20 */ /* 0x000fe20008400000 */
[----:B------:R-:W-:Y:S01]  /*cb20*/  F2FP.SATFINITE.E4M3.F32.PACK_AB_MERGE_C R211, RZ, R211, RZ ;  /* 0x000000d3ffd3723e */ /* 0x000fe200048070ff */
[----:B------:R-:W-:Y:S01]  /*cb30*/  @!P6 STG.E.U8 desc[UR22][R24.64+0x19], R213 ;  /* 0x000019d51800e986 */ /* 0x000fe2000c101116 */
[----:B------:R-:W-:Y:S01]  /*cb40*/  ISETP.LT.OR P6, PT, R34, 0x22, !P1 ;  /* 0x000000222200780c */ /* 0x000fe20004fc1670 */
[----:B------:R-:W-:Y:S01]  /*cb50*/  FMUL R207, R207, UR25 ;  /* 0x00000019cfcf7c20 */ /* 0x000fe20008400000 */
[----:B-1----:R-:W-:Y:S01]  /*cb60*/  F2FP.SATFINITE.E4M3.F32.PACK_AB_MERGE_C R29, RZ, R214, RZ ;  /* 0x000000d6ff1d723e */ /* 0x002fe200048070ff */
[----:B------:R-:W-:Y:S01]  /*cb70*/  FMUL R205, R205, UR25 ;  /* 0x00000019cdcd7c20 */ /* 0x000fe20008400000 */
[----:B------:R-:W-:Y:S01]  /*cb80*/  F2FP.SATFINITE.E4M3.F32.PACK_AB_MERGE_C R209, RZ, R209, RZ ;  /* 0x000000d1ffd1723e */ /* 0x000fe200048070ff */
[----:B------:R-:W-:Y:S01]  /*cb90*/  FMUL R206, R206, UR25 ;  /* 0x00000019cece7c20 */ /* 0x000fe20008400000 */
[----:B------:R-:W-:Y:S01]  /*cba0*/  F2FP.SATFINITE.E4M3.F32.PACK_AB_MERGE_C R31, RZ, R208, RZ ;  /* 0x000000d0ff1f723e */ /* 0x000fe200048070ff */
[----:B------:R0:W-:Y:S01]  /*cbb0*/  @!P5 STG.E.U8 desc[UR22][R24.64+0x18], R29 ;  /* 0x0000181d1800d986 */ /* 0x0001e2000c101116 */
[----:B------:R-:W-:Y:S01]  /*cbc0*/  ISETP.LT.OR P5, PT, R34, 0x21, !P1 ;  /* 0x000000212200780c */ /* 0x000fe20004fa1670 */
[----:B------:R-:W-:Y:S01]  /*cbd0*/  FMUL R204, R204, UR25 ;  /* 0x00000019cccc7c20 */ /* 0x000fe20008400000 */
[----:B------:R-:W-:Y:S01]  /*cbe0*/  F2FP.SATFINITE.E4M3.F32.PACK_AB_MERGE_C R207, RZ, R207, RZ ;  /* 0x000000cfffcf723e */ /* 0x000fe200048070ff */
[----:B------:R1:W-:Y:S01]  /*cbf0*/  @!P3 STG.E.U8 desc[UR22][R26.64+0x18], R33 ;  /* 0x000018211a00b986 */ /* 0x0003e2000c101116 */
[C---:B------:R-:W-:Y:S01]  /*cc00*/  ISETP.LT.OR P3, PT, R34.reuse, 0x21, !P0 ;  /* 0x000000212200780c */ /* 0x040fe20004761670 */
[----:B------:R-:W-:Y:S01]  /*cc10*/  FMUL R203, R203, UR25 ;  /* 0x00000019cbcb7c20 */ /* 0x000fe20008400000 */
[----:B------:R-:W-:Y:S01]  /*cc20*/  F2FP.SATFINITE.E4M3.F32.PACK_AB_MERGE_C R205, RZ, R205, RZ ;  /* 0x000000cdffcd723e */ /* 0x000fe200048070ff */
[----:B------:R-:W-:Y:S01]  /*cc30*/  @!P4 STG.E.U8 desc[UR22][R26.64+0x19], R211 ;  /* 0x000019d31a00c986 */ /* 0x000fe2000c101116 */
[C---:B------:R-:W-:Y:S01]  /*cc40*/  ISETP.LT.OR P4, PT, R34.reuse, 0x22, !P0 ;  /* 0x000000222200780c */ /* 0x040fe20004781670 */
[----:B------:R-:W-:Y:S01]  /*cc50*/  FMUL R201, R201, UR25 ;  /* 0x00000019c9c97c20 */ /* 0x000fe20008400000 */
[----:B------:R-:W-:Y:S01]  /*cc60*/  F2FP.SATFINITE.E4M3.F32.PACK_AB_MERGE_C R203, RZ, R203, RZ ;  /* 0x000000cbffcb723e */ /* 0x000fe200048070ff */
[----:B------:R-:W-:Y:S01]  /*cc70*/  @!P6 STG.E.U8 desc[UR22][R24.64+0x21], R209 ;  /* 0x000021d11800e986 */ /* 0x000fe2000c101116 */
[----:B------:R-:W-:Y:S01]  /*cc80*/  ISETP.LT.OR P6, PT, R34, 0x2a, !P1 ;  /* 0x0000002a2200780c */ /* 0x000fe20004fc1670 */
[----:B------:R-:W-:Y:S01]  /*cc90*/  FMUL R202, R202, UR25 ;  /* 0x00000019caca7c20 */ /* 0x000fe20008400000 */
[----:B0-----:R-:W-:Y:S01]  /*cca0*/  F2FP.SATFINITE.E4M3.F32.PACK_AB_MERGE_C R29, RZ, R210, RZ ;  /* 0x000000d2ff1d723e */ /* 0x001fe200048070ff */
[----:B------:R-:W-:Y:S01]  /*ccb0*/  FMUL R200, R200, UR25 ;  /* 0x00000019c8c87c20 */ /* 0x000fe20008400000 */
[----:B-1----:R-:W-:Y:S01]  /*ccc0*/  F2FP.SATFINITE.E4M3.F32.PACK_AB_MERGE_C R33, RZ, R204, RZ ;  /* 0x000000ccff21723e */ /* 0x002fe200048070ff */
[----:B------:R-:W-:Y:S01]  /*ccd0*/  FMUL R199, R199, UR25 ;  /* 0x00000019c7c77c20 */ /* 0x000fe20008400000 */
[----:B------:R-:W-:Y:S01]  /*cce0*/  F2FP.SATFINITE.E4M3.F32.PACK_AB_MERGE_C R201, RZ, R201, RZ ;  /* 0x000000c9ffc9723e */ /* 0x000fe200048070ff */
[----:B------:R0:W-:Y:S01]  /*ccf0*/  @!P5 STG.E.U8 desc[UR22][R24.64+0x20], R29 ;  /* 0x0000201d1800d986 */ /* 0x0001e2000c101116 */
[C---:B------:R-:W-:Y:S01]  /*cd00*/  ISETP.LT.OR P5, PT, R34.reuse, 0x29, !P1 ;  /* 0x000000292200780c */ /* 0x040fe20004fa1670 */
[----:B------:R-:W-:Y:S01]  /*cd10*/  FMUL R197, R197, UR25 ;  /* 0x00000019c5c57c20 */ /* 0x000fe20008400000 */
[----:B------:R-:W-:Y:S01]  /*cd20*/  F2FP.SATFINITE.E4M3.F32.PACK_AB_MERGE_C R199, RZ, R199, RZ ;  /* 0x000000c7ffc7723e */ /* 0x000fe200048070ff */
[----:B------:R1:W-:Y:S01]  /*cd30*/  @!P3 STG.E.U8 desc[UR22][R26.64+0x20], R31 ;  /* 0x0000201f1a00b986 */ /* 0x0003e2000c101116 */
[----:B------:R-:W-:Y:S01]  /*cd40*/  ISETP.LT.OR P3, PT, R34, 0x29, !P0 ;  /* 0x000000292200780c */ /* 0x000fe20004761670 */
[----:B------:R-:W-:Y:S01]  /*cd50*/  FMUL R198, R198, UR25 ;  /* 0x00000019c6c67c20 */ /* 0x000fe20008400000 */
[----:B------:R-:W-:Y:S01]  /*cd60*/  F2FP.SATFINITE.E4M3.F32.PACK_AB_MERGE_C R197, RZ, R197, RZ ;  /* 0x000000c5ffc5723e */ /* 0x000fe200048070ff */
[----:B------:R-:W-:Y:S01]  /*cd70*/  @!P4 STG.E.U8 desc[UR22][R26.64+0x21], R207 ;  /* 0x000021cf1a00c986 */ /* 0x000fe2000c101116 */
[----:B------:R-:W-:Y:S01]  /*cd80*/  ISETP.LT.OR P4, PT, R34, 0x2a, !P0 ;  /* 0x0000002a2200780c */ /* 0x000fe20004781670 */
[----:B------:R-:W-:Y:S01]  /*cd90*/  FMUL R196, R196, UR25 ;  /* 0x00000019c4c47c20 */ /* 0x000fe20008400000 */
[----:B------:R-:W-:Y:S01]  /*cda0*/  FMUL R195, R195, UR25 ;  /* 0x00000019c3c37c20 */ /* 0x000fe20008400000 */
        /* <DEDUP_REMOVED lines=27> */
[----:B------:R-:W-:Y:S01]  /*cf60*/  FMUL R186, R186, UR25 ;  /* 0x00000019baba7c20 */ /* 0x000fe20008400000 */
        /* <DEDUP_REMOVED lines=154> */
[----:B-----5:R-:W-:Y:S01]  /*d910*/  FMUL R5, R5, UR25 ;  /* 0x0000001905057c20 */ /* 0x020fe20008400000 */
[----:B0-----:R-:W-:Y:S01]  /*d920*/  F2FP.SATFINITE.E4M3.F32.PACK_AB_MERGE_C R29, RZ, R170, RZ ;  /* 0x000000aaff1d723e */ /* 0x001fe200048070ff */
[----:B------:R-:W-:Y:S01]  /*d930*/  FMUL R0, R0, UR25 ;  /* 0x0000001900007c20 */ /* 0x000fe20008400000 */
[----:B-1----:R-:W-:Y:S01]  /*d940*/  F2FP.SATFINITE.E4M3.F32.PACK_AB_MERGE_C R33, RZ, R164, RZ ;  /* 0x000000a4ff21723e */ /* 0x002fe200048070ff */
[----:B------:R-:W-:Y:S01]  /*d950*/  FMUL R6, R6, UR25 ;  /* 0x0000001906067c20 */ /* 0x000fe20008400000 */
[----:B------:R-:W-:Y:S01]  /*d960*/  F2FP.SATFINITE.E4M3.F32.PACK_AB_MERGE_C R7, RZ, R7, RZ ;  /* 0x00000007ff07723e */ /* 0x000fe200048070ff */
[----:B------:R0:W-:Y:S01]  /*d970*/  @!P5 STG.E.U8 desc[UR22][R24.64+0x70], R29 ;  /* 0x0000701d1800d986 */ /* 0x0001e2000c101116 */
[----:B------:R-:W-:Y:S01]  /*d980*/  ISETP.LT.OR P5, PT, R34, 0x79, !P1 ;  /* 0x000000792200780c */ /* 0x000fe20004fa1670 */
[----:B------:R-:W-:Y:S01]  /*d990*/  FMUL R2, R2, UR25 ;  /* 0x0000001902027c20 */ /* 0x000fe20008400000 */
[----:B------:R-:W-:Y:S01]  /*d9a0*/  F2FP.SATFINITE.E4M3.F32.PACK_AB_MERGE_C R5, RZ, R5, RZ ;  /* 0x00000005ff05723e */ /* 0x000fe200048070ff */
[----:B------:R1:W-:Y:S01]  /*d9b0*/  @!P3 STG.E.U8 desc[UR22][R26.64+0x70], R31 ;  /* 0x0000701f1a00b986 */ /* 0x0003e2000c101116 */
[----:B------:R-:W-:Y:S01]  /*d9c0*/  ISETP.LT.OR P3, PT, R34, 0x79, !P0 ;  /* 0x000000792200780c */ /* 0x000fe20004761670 */
[----:B------:R-:W-:Y:S01]  /*d9d0*/  FMUL R3, R3, UR25 ;  /* 0x0000001903037c20 */ /* 0x000fe20008400000 */
[----:B------:R-:W-:Y:S01]  /*d9e0*/  FMUL R4, R4, UR25 ;  /* 0x0000001904047c20 */ /* 0x000fe20008400000 */
[----:B------:R-:W-:Y:S01]  /*d9f0*/  @!P4 STG.E.U8 desc[UR22][R26.64+0x71], R167 ;  /* 0x000071a71a00c986 */ /* 0x000fe2000c101116 */
[----:B------:R-:W-:-:S03]  /*da00*/  ISETP.LT.OR P4, PT, R34, 0x7a, !P0 ;  /* 0x0000007a2200780c */ /* 0x000fc60004781670 */
[----:B------:R-:W-:Y:S01]  /*da10*/  @!P6 STG.E.U8 desc[UR22][R24.64+0x79], R165 ;  /* 0x000079a51800e986 */ /* 0x000fe2000c101116 */
[----:B------:R-:W-:Y:S02]  /*da20*/  ISETP.LT.OR P6, PT, R34, 0x82, !P1 ;  /* 0x000000822200780c */ /* 0x000fe40004fc1670 */
[----:B0-----:R-:W-:Y:S01]  /*da30*/  F2FP.SATFINITE.E4M3.F32.PACK_AB_MERGE_C R29, RZ, R166, RZ ;  /* 0x000000a6ff1d723e */ /* 0x001fe200048070ff */
[----:B------:R-:W4:Y:S01]  /*da40*/  LDL.LU R220, [R1+0x14] ;  /* 0x0000140001dc7983 */ /* 0x000f220000300800 */
[----:B-1----:R-:W-:-:S03]  /*da50*/  F2FP.SATFINITE.E4M3.F32.PACK_AB_MERGE_C R31, RZ, R160, RZ ;  /* 0x000000a0ff1f723e */ /* 0x002fc600048070ff */
[----:B------:R0:W-:Y:S01]  /*da60*/  @!P5 STG.E.U8 desc[UR22][R24.64+0x78], R29 ;  /* 0x0000781d1800d986 */ /* 0x0001e2000c101116 */
[----:B------:R-:W-:-:S03]  /*da70*/  ISETP.LT.OR P5, PT, R34, 0x81, !P1 ;  /* 0x000000812200780c */ /* 0x000fc60004fa1670 */
[----:B------:R1:W-:Y:S01]  /*da80*/  @!P3 STG.E.U8 desc[UR22][R26.64+0x78], R33 ;  /* 0x000078211a00b986 */ /* 0x0003e2000c101116 */
[----:B------:R-:W-:-:S03]  /*da90*/  ISETP.LT.OR P3, PT, R34, 0x81, !P0 ;  /* 0x000000812200780c */ /* 0x000fc60004761670 */
        /* <DEDUP_REMOVED lines=26> */
[----:B0-----:R-:W-:Y:S02]  /*dc40*/  F2FP.SATFINITE.E4M3.F32.PACK_AB_MERGE_C R29, RZ, R154, RZ ;  /* 0x0000009aff1d723e */ /* 0x001fe400048070ff */
[----:B-1----:R-:W-:-:S03]  /*dc50*/  F2FP.SATFINITE.E4M3.F32.PACK_AB_MERGE_C R33, RZ, R20, RZ ;  /* 0x00000014ff21723e */ /* 0x002fc600048070ff */
[----:B------:R0:W-:Y:S01]  /*dc60*/  @!P5 STG.E.U8 desc[UR22][R24.64+0x90], R29 ;  /* 0x0000901d1800d986 */ /* 0x0001e2000c101116 */
[----:B------:R-:W-:-:S03]  /*dc70*/  ISETP.LT.OR P5, PT, R34, 0x99, !P1 ;  /* 0x000000992200780c */ /* 0x000fc60004fa1670 */
[----:B------:R-:W-:Y:S01]  /*dc80*/  @!P3 STG.E.U8 desc[UR22][R26.64+0x90], R31 ;  /* 0x0000901f1a00b986 */ /* 0x000fe2000c101116 */
[----:B------:R-:W-:-:S03]  /*dc90*/  ISETP.LT.OR P3, PT, R34, 0x99, !P0 ;  /* 0x000000992200780c */ /* 0x000fc60004761670 */
[----:B------:R1:W-:Y:S01]  /*dca0*/  @!P4 STG.E.U8 desc[UR22][R26.64+0x91], R23 ;  /* 0x000091171a00c986 */ /* 0x0003e2000c101116 */
[----:B------:R-:W-:-:S03]  /*dcb0*/  ISETP.LT.OR P4, PT, R34, 0x9a, !P0 ;  /* 0x0000009a2200780c */ /* 0x000fc60004781670 */
[----:B------:R2:W-:Y:S01]  /*dcc0*/  @!P6 STG.E.U8 desc[UR22][R24.64+0x99], R21 ;  /* 0x000099151800e986 */ /* 0x0005e2000c101116 */
[----:B------:R-:W-:Y:S02]  /*dcd0*/  ISETP.LT.OR P6, PT, R34, 0xa2, !P1 ;  /* 0x000000a22200780c */ /* 0x000fe40004fc1670 */
[----:B0-----:R-:W-:-:S05]  /*dce0*/  F2FP.SATFINITE.E4M3.F32.PACK_AB_MERGE_C R29, RZ, R22, RZ ;  /* 0x00000016ff1d723e */ /* 0x001fca00048070ff */
[----:B------:R-:W-:Y:S01]  /*dcf0*/  @!P5 STG.E.U8 desc[UR22][R24.64+0x98], R29 ;  /* 0x0000981d1800d986 */ /* 0x000fe2000c101116 */
[C---:B------:R-:W-:Y:S02]  /*dd00*/  ISETP.LT.OR P5, PT, R34.reuse, 0xa1, !P1 ;  /* 0x000000a12200780c */ /* 0x040fe40004fa1670 */
[----:B-1----:R-:W-:Y:S01]  /*dd10*/  F2FP.SATFINITE.E4M3.F32.PACK_AB_MERGE_C R23, RZ, R18, RZ ;  /* 0x00000012ff17723e */ /* 0x002fe200048070ff */
[----:B------:R-:W-:Y:S01]  /*dd20*/  @!P3 STG.E.U8 desc[UR22][R26.64+0x98], R33 ;  /* 0x000098211a00b986 */ /* 0x000fe2000c101116 */
[C---:B------:R-:W-:Y:S02]  /*dd30*/  ISETP.LT.OR P3, PT, R34.reuse, 0xa1, !P0 ;  /* 0x000000a12200780c */ /* 0x040fe40004761670 */
[----:B--2---:R-:W-:Y:S01]  /*dd40*/  F2FP.SATFINITE.E4M3.F32.PACK_AB_MERGE_C R21, RZ, R16, RZ ;  /* 0x00000010ff15723e */ /* 0x004fe200048070ff */
[----:B------:R0:W-:Y:S01]  /*dd50*/  @!P4 STG.E.U8 desc[UR22][R26.64+0x99], R19 ;  /* 0x000099131a00c986 */ /* 0x0001e2000c101116 */
[----:B------:R-:W-:-:S03]  /*dd60*/  ISETP.LT.OR P4, PT, R34, 0xa2, !P0 ;  /* 0x000000a22200780c */ /* 0x000fc60004781670 */
[----:B------:R1:W-:Y:S01]  /*dd70*/  @!P6 STG.E.U8 desc[UR22][R24.64+0xa1], R17 ;  /* 0x0000a1111800e986 */ /* 0x0003e2000c101116 */
[----:B------:R-:W-:-:S03]  /*dd80*/  ISETP.LT.OR P6, PT, R34, 0xaa, !P1 ;  /* 0x000000aa2200780c */ /* 0x000fc60004fc1670 */
[----:B------:R-:W-:Y:S01]  /*dd90*/  @!P5 STG.E.U8 desc[UR22][R24.64+0xa0], R23 ;  /* 0x0000a0171800d986 */ /* 0x000fe2000c101116 */
[----:B------:R-:W-:-:S03]  /*dda0*/  ISETP.LT.OR P5, PT, R34, 0xa9, !P1 ;  /* 0x000000a92200780c */ /* 0x000fc60004fa1670 */
[----:B------:R-:W-:Y:S01]  /*ddb0*/  @!P3 STG.E.U8 desc[UR22][R26.64+0xa0], R21 ;  /* 0x0000a0151a00b986 */ /* 0x000fe2000c101116 */
[C---:B------:R-:W-:Y:S02]  /*ddc0*/  ISETP.LT.OR P3, PT, R34.reuse, 0xa9, !P0 ;  /* 0x000000a92200780c */ /* 0x040fe40004761670 */
[----:B0-----:R-:W-:Y:S01]  /*ddd0*/  F2FP.SATFINITE.E4M3.F32.PACK_AB_MERGE_C R19, RZ, R14, RZ ;  /* 0x0000000eff13723e */ /* 0x001fe200048070ff */
[----:B------:R0:W-:Y:S01]  /*dde0*/  @!P4 STG.E.U8 desc[UR22][R26.64+0xa1], R15 ;  /* 0x0000a10f1a00c986 */ /* 0x0001e2000c101116 */
[C---:B------:R-:W-:Y:S02]  /*ddf0*/  ISETP.LT.OR P4, PT, R34.reuse, 0xaa, !P0 ;  /* 0x000000aa2200780c */ /* 0x040fe40004781670 */
[----:B-1----:R-:W-:Y:S01]  /*de00*/  F2FP.SATFINITE.E4M3.F32.PACK_AB_MERGE_C R17, RZ, R12, RZ ;  /* 0x0000000cff11723e */ /* 0x002fe200048070ff */
        /* <DEDUP_REMOVED lines=15> */
[----:B0-----:R-:W-:Y:S02]  /*df00*/  F2FP.SATFINITE.E4M3.F32.PACK_AB_MERGE_C R11, RZ, R6, RZ ;  /* 0x00000006ff0b723e */ /* 0x001fe400048070ff */
[C---:B------:R-:W-:Y:S01]  /*df10*/  ISETP.LT.OR P3, PT, R34.reuse, 0xb9, !P0 ;  /* 0x000000b92200780c */ /* 0x040fe20004761670 */
[----:B------:R0:W-:Y:S01]  /*df20*/  @!P4 STG.E.U8 desc[UR22][R26.64+0xb1], R7 ;  /* 0x0000b1071a00c986 */ /* 0x0001e2000c101116 */
[----:B-1----:R-:W-:Y:S02]  /*df30*/  F2FP.SATFINITE.E4M3.F32.PACK_AB_MERGE_C R9, RZ, R4, RZ ;  /* 0x00000004ff09723e */ /* 0x002fe400048070ff */
[C---:B------:R-:W-:Y:S01]  /*df40*/  ISETP.LT.OR P4, PT, R34.reuse, 0xba, !P0 ;  /* 0x000000ba2200780c */ /* 0x040fe20004781670 */
[----:B------:R1:W-:Y:S04]  /*df50*/  @!P6 STG.E.U8 desc[UR22][R24.64+0xb9], R5 ;  /* 0x0000b9051800e986 */ /* 0x0003e8000c101116 */
[----:B------:R2:W-:Y:S01]  /*df60*/  @!P5 STG.E.U8 desc[UR22][R24.64+0xb8], R11 ;  /* 0x0000b80b1800d986 */ /* 0x0005e2000c101116 */
[----:B------:R-:W-:Y:S01]  /*df70*/  FMUL R4, R227, UR25 ;  /* 0x00000019e3047c20 */ /* 0x000fe20008400000 */
[----:B------:R-:W-:-:S02]  /*df80*/  ISETP.LT.OR P5, PT, R34, 0xc1, !P1 ;  /* 0x000000c12200780c */ /* 0x000fc40004fa1670 */
[----:B0-----:R-:W-:Y:S02]  /*df90*/  F2FP.SATFINITE.E4M3.F32.PACK_AB_MERGE_C R7, RZ, R3, RZ ;  /* 0x00000003ff07723e */ /* 0x001fe400048070ff */
[----:B-1----:R-:W-:Y:S01]  /*dfa0*/  F2FP.SATFINITE.E4M3.F32.PACK_AB_MERGE_C R5, RZ, R0, RZ ;  /* 0x00000000ff05723e */ /* 0x002fe200048070ff */
[----:B---3--:R-:W-:Y:S01]  /*dfb0*/  FMUL R0, R222, UR25 ;  /* 0x00000019de007c20 */ /* 0x008fe20008400000 */
[----:B------:R-:W-:Y:S01]  /*dfc0*/  ISETP.LT.OR P6, PT, R34, 0xc2, !P1 ;  /* 0x000000c22200780c */ /* 0x000fe20004fc1670 */
[----:B------:R-:W3:Y:S01]  /*dfd0*/  LDL.LU R222, [R1+0x20] ;  /* 0x0000200001de7983 */ /* 0x000ee20000300800 */
[----:B--2---:R-:W-:Y:S02]  /*dfe0*/  F2FP.SATFINITE.E4M3.F32.PACK_AB_MERGE_C R11, RZ, R2, RZ ;  /* 0x00000002ff0b723e */ /* 0x004fe400048070ff */
[----:B------:R-:W-:Y:S01]  /*dff0*/  F2FP.SATFINITE.E4M3.F32.PACK_AB_MERGE_C R13, RZ, R0, RZ ;  /* 0x00000000ff0d723e */ /* 0x000fe200048070ff */
[----:B----4-:R-:W-:Y:S01]  /*e000*/  FMUL R0, R224, UR25 ;  /* 0x00000019e0007c20 */ /* 0x010fe20008400000 */
[----:B------:R-:W-:Y:S01]  /*e010*/  FMUL R2, R225, UR25 ;  /* 0x00000019e1027c20 */ /* 0x000fe20008400000 */
[----:B------:R-:W2:Y:S04]  /*e020*/  LDL.LU R224, [R1+0x24] ;  /* 0x0000240001e07983 */ /* 0x000ea80000300800 */
[----:B------:R-:W4:Y:S01]  /*e030*/  LDL.LU R225, [R1+0x28] ;  /* 0x0000280001e17983 */ /* 0x000f220000300800 */
[----:B------:R-:W-:-:S03]  /*e040*/  FMUL R3, R226, UR25 ;  /* 0x00000019e2037c20 */ /* 0x000fc60008400000 */
[----:B------:R-:W4:Y:S04]  /*e050*/  LDL.LU R226, [R1+0x2c] ;  /* 0x00002c0001e27983 */ /* 0x000f280000300800 */
[----:B------:R-:W4:Y:S04]  /*e060*/  LDL.LU R227, [R1+0x30] ;  /* 0x0000300001e37983 */ /* 0x000f280000300800 */
[----:B------:R-:W-:Y:S01]  /*e070*/  @!P3 STG.E.U8 desc[UR22][R26.64+0xb8], R9 ;  /* 0x0000b8091a00b986 */ /* 0x000fe2000c101116 */
[----:B------:R-:W-:-:S03]  /*e080*/  ISETP.LT.OR P3, PT, R34, 0xc1, !P0 ;  /* 0x000000c12200780c */ /* 0x000fc60004761670 */
[----:B------:R0:W-:Y:S01]  /*e090*/  @!P4 STG.E.U8 desc[UR22][R26.64+0xb9], R7 ;  /* 0x0000b9071a00c986 */ /* 0x0001e2000c101116 */
[----:B------:R-:W-:-:S03]  /*e0a0*/  ISETP.LT.OR P4, PT, R34, 0xc2, !P0 ;  /* 0x000000c22200780c */ /* 0x000fc60004781670 */
[----:B------:R-:W-:Y:S01]  /*e0b0*/  @!P5 STG.E.U8 desc[UR22][R24.64+0xc0], R11 ;  /* 0x0000c00b1800d986 */ /* 0x000fe2000c101116 */
[----:B------:R-:W-:-:S03]  /*e0c0*/  ISETP.LT.OR P5, PT, R34, 0xc9, !P1 ;  /* 0x000000c92200780c */ /* 0x000fc60004fa1670 */
[----:B------:R1:W-:Y:S01]  /*e0d0*/  @!P6 STG.E.U8 desc[UR22][R24.64+0xc1], R5 ;  /* 0x0000c1051800e986 */ /* 0x0003e2000c101116 */
[----:B0-----:R-:W-:-:S03]  /*e0e0*/  F2FP.SATFINITE.E4M3.F32.PACK_AB_MERGE_C R7, RZ, R0, RZ ;  /* 0x00000000ff07723e */ /* 0x001fc600048070ff */
[----:B------:R-:W-:Y:S01]  /*e0f0*/  @!P3 STG.E.U8 desc[UR22][R26.64+0xc0], R13 ;  /* 0x0000c00d1a00b986 */ /* 0x000fe2000c101116 */
[C---:B------:R-:W-:Y:S02]  /*e100*/  ISETP.LT.OR P6, PT, R34.reuse, 0xca, !P1 ;  /* 0x000000ca2200780c */ /* 0x040fe40004fc1670 */
[----:B-1----:R-:W-:Y:S01]  /*e110*/  F2FP.SATFINITE.E4M3.F32.PACK_AB_MERGE_C R5, RZ, R2, RZ ;  /* 0x00000002ff05723e */ /* 0x002fe200048070ff */
[----:B------:R0:W-:Y:S01]  /*e120*/  @!P4 STG.E.U8 desc[UR22][R26.64+0xc1], R7 ;  /* 0x0000c1071a00c986 */ /* 0x0001e2000c101116 */
[C---:B------:R-:W-:Y:S02]  /*e130*/  ISETP.LT.OR P3, PT, R34.reuse, 0xc9, !P0 ;  /* 0x000000c92200780c */ /* 0x040fe40004761670 */
[C---:B------:R-:W-:Y:S01]  /*e140*/  ISETP.LT.OR P4, PT, R34.reuse, 0xca, !P0 ;  /* 0x000000ca2200780c */ /* 0x040fe20004781670 */
[----:B------:R1:W-:Y:S01]  /*e150*/  @!P5 STG.E.U8 desc[UR22][R24.64+0xc8], R5 ;  /* 0x0000c8051800d986 */ /* 0x0003e2000c101116 */
[----:B------:R-:W-:Y:S02]  /*e160*/  ISETP.LT.OR P5, PT, R34, 0xd1, !P1 ;  /* 0x000000d12200780c */ /* 0x000fe40004fa1670 */
[----:B------:R-:W-:-:S02]  /*e170*/  F2FP.SATFINITE.E4M3.F32.PACK_AB_MERGE_C R9, RZ, R3, RZ ;  /* 0x00000003ff09723e */ /* 0x000fc400048070ff */
[----:B------:R-:W-:-:S03]  /*e180*/  F2FP.SATFINITE.E4M3.F32.PACK_AB_MERGE_C R11, RZ, R4, RZ ;  /* 0x00000004ff0b723e */ /* 0x000fc600048070ff */
[----:B------:R1:W-:Y:S04]  /*e190*/  @!P6 STG.E.U8 desc[UR22][R24.64+0xc9], R9 ;  /* 0x0000c9091800e986 */ /* 0x0003e8000c101116 */
[----:B------:R-:W-:Y:S01]  /*e1a0*/  @!P3 STG.E.U8 desc[UR22][R26.64+0xc8], R11 ;  /* 0x0000c80b1a00b986 */ /* 0x000fe2000c101116 */
[----:B------:R-:W-:-:S03]  /*e1b0*/  FMUL R0, R220, UR25 ;  /* 0x00000019dc007c20 */ /* 0x000fc60008400000 */
[----:B------:R-:W4:Y:S02]  /*e1c0*/  LDL.LU R220, [R1+0x34] ;  /* 0x0000340001dc7983 */ /* 0x000f240000300800 */
[----:B0-----:R-:W-:Y:S01]  /*e1d0*/  F2FP.SATFINITE.E4M3.F32.PACK_AB_MERGE_C R7, RZ, R0, RZ ;  /* 0x00000000ff07723e */ /* 0x001fe200048070ff */
[----:B------:R-:W-:Y:S02]  /*e1e0*/  FMUL R2, R221, UR25 ;  /* 0x00000019dd027c20 */ /* 0x000fe40008400000 */
[----:B------:R-:W4:Y:S03]  /*e1f0*/  LDL.LU R221, [R1+0x38] ;  /* 0x0000380001dd7983 */ /* 0x000f260000300800 */
[----:B-1----:R-:W-:Y:S01]  /*e200*/  F2FP.SATFINITE.E4M3.F32.PACK_AB_MERGE_C R5, RZ, R2, RZ ;  /* 0x00000002ff05723e */ /* 0x002fe200048070ff */
[----:B------:R-:W-:Y:S04]  /*e210*/  @!P4 STG.E.U8 desc[UR22][R26.64+0xc9], R7 ;  /* 0x0000c9071a00c986 */ /* 0x000fe8000c101116 */
[----:B------:R0:W-:Y:S01]  /*e220*/  @!P5 STG.E.U8 desc[UR22][R24.64+0xd0], R5 ;  /* 0x0000d0051800d986 */ /* 0x0001e2000c101116 */
[----:B------:R-:W-:-:S03]  /*e230*/  FMUL R3, R223, UR25 ;  /* 0x00000019df037c20 */ /* 0x000fc60008400000 */
[----:B------:R-:W4:Y:S02]  /*e240*/  LDL.LU R223, [R1+0x3c] ;  /* 0x00003c0001df7983 */ /* 0x000f240000300800 */
[----:B------:R-:W-:Y:S01]  /*e250*/  F2FP.SATFINITE.E4M3.F32.PACK_AB_MERGE_C R9, RZ, R3, RZ ;  /* 0x00000003ff09723e */ /* 0x000fe200048070ff */
[----:B---3--:R-:W-:Y:S02]  /*e260*/  FMUL R0, R222, UR25 ;  /* 0x00000019de007c20 */ /* 0x008fe40008400000 */
[----:B------:R-:W3:Y:S03]  /*e270*/  LDL.LU R222, [R1+0x40] ;  /* 0x0000400001de7983 */ /* 0x000ee60000300800 */
[----:B------:R-:W-:Y:S01]  /*e280*/  F2FP.SATFINITE.E4M3.F32.PACK_AB_MERGE_C R13, RZ, R0, RZ ;  /* 0x00000000ff0d723e */ /* 0x000fe200048070ff */
[----:B--2---:R-:W-:Y:S02]  /*e290*/  FMUL R2, R224, UR25 ;  /* 0x00000019e0027c20 */ /* 0x004fe40008400000 */
[----:B------:R-:W2:Y:S01]  /*e2a0*/  LDL.LU R224, [R1+0x44] ;  /* 0x0000440001e07983 */ /* 0x000ea20000300800 */
[----:B----4-:R-:W-:-:S03]  /*e2b0*/  FMUL R0, R225, UR25 ;  /* 0x00000019e1007c20 */ /* 0x010fc60008400000 */
[----:B------:R-:W4:Y:S01]  /*e2c0*/  LDL.LU R225, [R1+0x48] ;  /* 0x0000480001e17983 */ /* 0x000f220000300800 */
[----:B------:R-:W-:Y:S01]  /*e2d0*/  FMUL R3, R226, UR25 ;  /* 0x00000019e2037c20 */ /* 0x000fe20008400000 */
[----:B0-----:R-:W-:Y:S02]  /*e2e0*/  F2FP.SATFINITE.E4M3.F32.PACK_AB_MERGE_C R5, RZ, R0, RZ ;  /* 0x00000000ff05723e */ /* 0x001fe400048070ff */
[----:B------:R-:W4:Y:S01]  /*e2f0*/  LDL.LU R226, [R1+0x4c] ;  /* 0x00004c0001e27983 */ /* 0x000f220000300800 */
[----:B------:R-:W-:-:S03]  /*e300*/  FMUL R0, R227, UR25 ;  /* 0x00000019e3007c20 */ /* 0x000fc60008400000 */
[----:B------:R-:W4:Y:S01]  /*e310*/  LDL.LU R227, [R1+0x50] ;  /* 0x0000500001e37983 */ /* 0x000f220000300800 */
[C---:B------:R-:W-:Y:S02]  /*e320*/  ISETP.LT.OR P6, PT, R34.reuse, 0xd2, !P1 ;  /* 0x000000d22200780c */ /* 0x040fe40004fc1670 */
[C---:B------:R-:W-:Y:S01]  /*e330*/  ISETP.LT.OR P4, PT, R34.reuse, 0xd2, !P0 ;  /* 0x000000d22200780c */ /* 0x040fe20004781670 */
[----:B------:R-:W4:Y:S01]  /*e340*/  LDL.LU R218, [R1+0x54] ;  /* 0x0000540001da7983 */ /* 0x000f220000300800 */
[C---:B------:R-:W-:Y:S02]  /*e350*/  ISETP.LT.OR P3, PT, R34.reuse, 0xd1, !P0 ;  /* 0x000000d12200780c */ /* 0x040fe40004761670 */
[----:B------:R-:W-:Y:S02]  /*e360*/  ISETP.LT.OR P5, PT, R34, 0xd9, !P1 ;  /* 0x000000d92200780c */ /* 0x000fe40004fa1670 */
[----:B------:R-:W-:Y:S02]  /*e370*/  F2FP.SATFINITE.E4M3.F32.PACK_AB_MERGE_C R7, RZ, R2, RZ ;  /* 0x00000002ff07723e */ /* 0x000fe400048070ff */
[----:B------:R-:W-:-:S03]  /*e380*/  F2FP.SATFINITE.E4M3.F32.PACK_AB_MERGE_C R11, RZ, R0, RZ ;  /* 0x00000000ff0b723e */ /* 0x000fc600048070ff */
[----:B------:R0:W-:Y:S01]  /*e390*/  @!P6 STG.E.U8 desc[UR22][R24.64+0xd1], R9 ;  /* 0x0000d1091800e986 */ /* 0x0001e2000c101116 */
[----:B------:R-:W-:-:S03]  /*e3a0*/  ISETP.LT.OR P6, PT, R34, 0xda, !P1 ;  /* 0x000000da2200780c */ /* 0x000fc60004fc1670 */
[----:B------:R-:W-:Y:S01]  /*e3b0*/  @!P4 STG.E.U8 desc[UR22][R26.64+0xd1], R7 ;  /* 0x0000d1071a00c986 */ /* 0x000fe2000c101116 */
[----:B------:R-:W-:-:S03]  /*e3c0*/  ISETP.LT.OR P4, PT, R34, 0xda, !P0 ;  /* 0x000000da2200780c */ /* 0x000fc60004781670 */
[----:B------:R-:W-:Y:S01]  /*e3d0*/  @!P3 STG.E.U8 desc[UR22][R26.64+0xd0], R13 ;  /* 0x0000d00d1a00b986 */ /* 0x000fe2000c101116 */
[----:B0-----:R-:W-:-:S03]  /*e3e0*/  F2FP.SATFINITE.E4M3.F32.PACK_AB_MERGE_C R9, RZ, R3, RZ ;  /* 0x00000003ff09723e */ /* 0x001fc600048070ff */
[----:B------:R0:W-:Y:S04]  /*e3f0*/  @!P5 STG.E.U8 desc[UR22][R24.64+0xd8], R5 ;  /* 0x0000d8051800d986 */ /* 0x0001e8000c101116 */
[----:B------:R1:W-:Y:S01]  /*e400*/  @!P6 STG.E.U8 desc[UR22][R24.64+0xd9], R9 ;  /* 0x0000d9091800e986 */ /* 0x0003e2000c101116 */
[----:B------:R-:W-:-:S03]  /*e410*/  FMUL R0, R220, UR25 ;  /* 0x00000019dc007c20 */ /* 0x000fc60008400000 */
[----:B------:R-:W4:Y:S02]  /*e420*/  LDL.LU R220, [R1+0x58] ;  /* 0x0000580001dc7983 */ /* 0x000f240000300800 */
[----:B0-----:R-:W-:Y:S01]  /*e430*/  F2FP.SATFINITE.E4M3.F32.PACK_AB_MERGE_C R5, RZ, R0, RZ ;  /* 0x00000000ff05723e */ /* 0x001fe200048070ff */
[----:B------:R-:W-:Y:S02]  /*e440*/  FMUL R2, R221, UR25 ;  /* 0x00000019dd027c20 */ /* 0x000fe40008400000 */
[----:B------:R-:W4:Y:S03]  /*e450*/  LDL.LU R221, [R1+0x5c] ;  /* 0x00005c0001dd7983 */ /* 0x000f260000300800 */
[----:B------:R-:W-:Y:S01]  /*e460*/  F2FP.SATFINITE.E4M3.F32.PACK_AB_MERGE_C R7, RZ, R2, RZ ;  /* 0x00000002ff07723e */ /* 0x000fe200048070ff */
[----:B------:R0:W-:Y:S01]  /*e470*/  @!P4 STG.E.U8 desc[UR22][R26.64+0xd9], R5 ;  /* 0x0000d9051a00c986 */ /* 0x0001e2000c101116 */
[----:B------:R-:W-:-:S03]  /*e480*/  FMUL R3, R223, UR25 ;  /* 0x00000019df037c20 */ /* 0x000fc60008400000 */
[----:B------:R-:W4:Y:S02]  /*e490*/  LDL.LU R223, [R1+0x60] ;  /* 0x0000600001df7983 */ /* 0x000f240000300800 */
[----:B-1----:R-:W-:Y:S01]  /*e4a0*/  F2FP.SATFINITE.E4M3.F32.PACK_AB_MERGE_C R9, RZ, R3, RZ ;  /* 0x00000003ff09723e */ /* 0x002fe200048070ff */
[----:B---3--:R-:W-:Y:S02]  /*e4b0*/  FMUL R4, R222, UR25 ;  /* 0x00000019de047c20 */ /* 0x008fe40008400000 */
[----:B------:R-:W3:Y:S01]  /*e4c0*/  LDL.LU R222, [R1+0x64] ;  /* 0x0000640001de7983 */ /* 0x000ee20000300800 */
[----:B--2---:R-:W-:-:S03]  /*e4d0*/  FMUL R0, R224, UR25 ;  /* 0x00000019e0007c20 */ /* 0x004fc60008400000 */
[----:B------:R-:W2:Y:S01]  /*e4e0*/  LDL.LU R224, [R1+0x68] ;  /* 0x0000680001e07983 */ /* 0x000ea20000300800 */
[----:B----4-:R-:W-:Y:S01]  /*e4f0*/  FMUL R2, R225, UR25 ;  /* 0x00000019e1027c20 */ /* 0x010fe20008400000 */
[----:B0-----:R-:W-:Y:S02]  /*e500*/  F2FP.SATFINITE.E4M3.F32.PACK_AB_MERGE_C R5, RZ, R0, RZ ;  /* 0x00000000ff05723e */ /* 0x001fe400048070ff */
[----:B------:R-:W4:Y:S01]  /*e510*/  LDL.LU R225, [R1+0x6c] ;  /* 0x00006c0001e17983 */ /* 0x000f220000300800 */
[----:B------:R-:W-:-:S03]  /*e520*/  FMUL R3, R226, UR25 ;  /* 0x00000019e2037c20 */ /* 0x000fc60008400000 */
[----:B------:R-:W4:Y:S01]  /*e530*/  LDL.LU R226, [R1+0x70] ;  /* 0x0000700001e27983 */ /* 0x000f220000300800 */
[----:B------:R-:W-:-:S03]  /*e540*/  FMUL R0, R227, UR25 ;  /* 0x00000019e3007c20 */ /* 0x000fc60008400000 */
[----:B------:R-:W4:Y:S01]  /*e550*/  LDL.LU R227, [R1+0x74] ;  /* 0x0000740001e37983 */ /* 0x000f220000300800 */
[C---:B------:R-:W-:Y:S02]  /*e560*/  ISETP.LT.OR P3, PT, R34.reuse, 0xd9, !P0 ;  /* 0x000000d92200780c */ /* 0x040fe40004761670 */
[C---:B------:R-:W-:Y:S02]  /*e570*/  ISETP.LT.OR P5, PT, R34.reuse, 0xe1, !P1 ;  /* 0x000000e12200780c */ /* 0x040fe40004fa1670 */
[C---:B------:R-:W-:Y:S02]  /*e580*/  ISETP.LT.OR P6, PT, R34.reuse, 0xe2, !P1 ;  /* 0x000000e22200780c */ /* 0x040fe40004fc1670 */
[----:B------:R-:W-:-:S07]  /*e590*/  ISETP.LT.OR P4, PT, R34, 0xe2, !P0 ;  /* 0x000000e22200780c */ /* 0x000fce0004781670 */
[----:B------:R-:W-:Y:S01]  /*e5a0*/  @!P3 STG.E.U8 desc[UR22][R26.64+0xd8], R11 ;  /* 0x0000d80b1a00b986 */ /* 0x000fe2000c101116 */
[----:B------:R-:W-:-:S03]  /*e5b0*/  ISETP.LT.OR P3, PT, R34, 0xe1, !P0 ;  /* 0x000000e12200780c */ /* 0x000fc60004761670 */
[----:B------:R0:W-:Y:S01]  /*e5c0*/  @!P5 STG.E.U8 desc[UR22][R24.64+0xe0], R7 ;  /* 0x0000e0071800d986 */ /* 0x0001e2000c101116 */
[----:B------:R-:W-:-:S03]  /*e5d0*/  ISETP.LT.OR P5, PT, R34, 0xe9, !P1 ;  /* 0x000000e92200780c */ /* 0x000fc60004fa1670 */
[----:B------:R1:W-:Y:S01]  /*e5e0*/  @!P6 STG.E.U8 desc[UR22][R24.64+0xe1], R9 ;  /* 0x0000e1091800e986 */ /* 0x0003e2000c101116 */
[----:B------:R-:W-:Y:S02]  /*e5f0*/  ISETP.LT.OR P6, PT, R34, 0xea, !P1 ;  /* 0x000000ea2200780c */ /* 0x000fe40004fc1670 */
[----:B------:R-:W-:Y:S01]  /*e600*/  F2FP.SATFINITE.E4M3.F32.PACK_AB_MERGE_C R13, RZ, R4, RZ ;  /* 0x00000004ff0d723e */ /* 0x000fe200048070ff */
[----:B------:R1:W-:Y:S01]  /*e610*/  @!P4 STG.E.U8 desc[UR22][R26.64+0xe1], R5 ;  /* 0x0000e1051a00c986 */ /* 0x0003e2000c101116 */
[----:B0-----:R-:W-:-:S03]  /*e620*/  F2FP.SATFINITE.E4M3.F32.PACK_AB_MERGE_C R7, RZ, R2, RZ ;  /* 0x00000002ff07723e */ /* 0x001fc600048070ff */
[----:B------:R-:W-:Y:S01]  /*e630*/  @!P3 STG.E.U8 desc[UR22][R26.64+0xe0], R13 ;  /* 0x0000e00d1a00b986 */ /* 0x000fe2000c101116 */
[----:B-1----:R-:W-:-:S03]  /*e640*/  F2FP.SATFINITE.E4M3.F32.PACK_AB_MERGE_C R9, RZ, R3, RZ ;  /* 0x00000003ff09723e */ /* 0x002fc600048070ff */
[----:B------:R0:W-:Y:S01]  /*e650*/  @!P5 STG.E.U8 desc[UR22][R24.64+0xe8], R7 ;  /* 0x0000e8071800d986 */ /* 0x0001e2000c101116 */
[C---:B------:R-:W-:Y:S02]  /*e660*/  ISETP.LT.OR P3, PT, R34.reuse, 0xe9, !P0 ;  /* 0x000000e92200780c */ /* 0x040fe40004761670 */
[C---:B------:R-:W-:Y:S01]  /*e670*/  ISETP.LT.OR P4, PT, R34.reuse, 0xea, !P0 ;  /* 0x000000ea2200780c */ /* 0x040fe20004781670 */
[----:B------:R1:W-:Y:S01]  /*e680*/  @!P6 STG.E.U8 desc[UR22][R24.64+0xe9], R9 ;  /* 0x0000e9091800e986 */ /* 0x0003e2000c101116 */
[----:B------:R-:W-:Y:S01]  /*e690*/  ISETP.LT.OR P5, PT, R34, 0xf1, !P1 ;  /* 0x000000f12200780c */ /* 0x000fe20004fa1670 */
[----:B------:R-:W-:Y:S01]  /*e6a0*/  FMUL R2, R218, UR25 ;  /* 0x00000019da027c20 */ /* 0x000fe20008400000 */
[----:B------:R-:W-:Y:S02]  /*e6b0*/  ISETP.LT.OR P6, PT, R34, 0xf2, !P1 ;  /* 0x000000f22200780c */ /* 0x000fe40004fc1670 */
[----:B------:R-:W-:Y:S02]  /*e6c0*/  F2FP.SATFINITE.E4M3.F32.PACK_AB_MERGE_C R11, RZ, R0, RZ ;  /* 0x00000000ff0b723e */ /* 0x000fe400048070ff */
[----:B------:R-:W-:-:S03]  /*e6d0*/  F2FP.SATFINITE.E4M3.F32.PACK_AB_MERGE_C R5, RZ, R2, RZ ;  /* 0x00000002ff05723e */ /* 0x000fc600048070ff */
[----:B------:R-:W-:Y:S01]  /*e6e0*/  @!P3 STG.E.U8 desc[UR22][R26.64+0xe8], R11 ;  /* 0x0000e80b1a00b986 */ /* 0x000fe2000c101116 */
[----:B------:R-:W-:-:S03]  /*e6f0*/  ISETP.LT.OR P3, PT, R34, 0xf1, !P0 ;  /* 0x000000f12200780c */ /* 0x000fc60004761670 */
[----:B------:R-:W-:Y:S01]  /*e700*/  @!P4 STG.E.U8 desc[UR22][R26.64+0xe9], R5 ;  /* 0x0000e9051a00c986 */ /* 0x000fe2000c101116 */
[C---:B------:R-:W-:Y:S02]  /*e710*/  ISETP.LT.OR P4, PT, R34.reuse, 0xf9, !P1 ;  /* 0x000000f92200780c */ /* 0x040fe40004f81670 */
[----:B------:R-:W-:Y:S01]  /*e720*/  ISETP.LT.OR P1, PT, R34, 0xfa, !P1 ;  /* 0x000000fa2200780c */ /* 0x000fe20004f21670 */
[----:B------:R-:W-:-:S05]  /*e730*/  FMUL R0, R220, UR25 ;  /* 0x00000019dc007c20 */ /* 0x000fca0008400000 */
[----:B0-----:R-:W-:-:S05]  /*e740*/  F2FP.SATFINITE.E4M3.F32.PACK_AB_MERGE_C R7, RZ, R0, RZ ;  /* 0x00000000ff07723e */ /* 0x001fca00048070ff */
[----:B------:R0:W-:Y:S01]  /*e750*/  @!P5 STG.E.U8 desc[UR22][R24.64+0xf0], R7 ;  /* 0x0000f0071800d986 */ /* 0x0001e2000c101116 */
[----:B------:R-:W-:-:S05]  /*e760*/  FMUL R3, R221, UR25 ;  /* 0x00000019dd037c20 */ /* 0x000fca0008400000 */
[----:B-1----:R-:W-:Y:S02]  /*e770*/  F2FP.SATFINITE.E4M3.F32.PACK_AB_MERGE_C R9, RZ, R3, RZ ;  /* 0x00000003ff09723e */ /* 0x002fe400048070ff */
[----:B------:R-:W-:-:S03]  /*e780*/  ISETP.LT.OR P5, PT, R34, 0xf2, !P0 ;  /* 0x000000f22200780c */ /* 0x000fc600047a1670 */
[----:B------:R1:W-:Y:S01]  /*e790*/  @!P6 STG.E.U8 desc[UR22][R24.64+0xf1], R9 ;  /* 0x0000f1091800e986 */ /* 0x0003e2000c101116 */
[C---:B------:R-:W-:Y:S02]  /*e7a0*/  ISETP.LT.OR P6, PT, R34.reuse, 0xf9, !P0 ;  /* 0x000000f92200780c */ /* 0x040fe400047c1670 */
[----:B------:R-:W-:Y:S01]  /*e7b0*/  ISETP.LT.OR P0, PT, R34, 0xfa, !P0 ;  /* 0x000000fa2200780c */ /* 0x000fe20004701670 */
[----:B------:R-:W-:-:S05]  /*e7c0*/  FMUL R0, R223, UR25 ;  /* 0x00000019df007c20 */ /* 0x000fca0008400000 */
[----:B------:R-:W-:-:S05]  /*e7d0*/  F2FP.SATFINITE.E4M3.F32.PACK_AB_MERGE_C R13, RZ, R0, RZ ;  /* 0x00000000ff0d723e */ /* 0x000fca00048070ff */
[----:B------:R0:W-:Y:S01]  /*e7e0*/  @!P3 STG.E.U8 desc[UR22][R26.64+0xf0], R13 ;  /* 0x0000f00d1a00b986 */ /* 0x0001e2000c101116 */
[----:B---3--:R-:W-:Y:S01]  /*e7f0*/  FMUL R0, R222, UR25 ;  /* 0x00000019de007c20 */ /* 0x008fe20008400000 */
[----:B--2---:R-:W-:Y:S01]  /*e800*/  FMUL R2, R224, UR25 ;  /* 0x00000019e0027c20 */ /* 0x004fe20008400000 */
[----:B----4-:R-:W-:-:S03]  /*e810*/  FMUL R3, R225, UR25 ;  /* 0x00000019e1037c20 */ /* 0x010fc60008400000 */
[----:B0-----:R-:W-:Y:S01]  /*e820*/  F2FP.SATFINITE.E4M3.F32.PACK_AB_MERGE_C R7, RZ, R0, RZ ;  /* 0x00000000ff07723e */ /* 0x001fe200048070ff */
[----:B------:R-:W-:Y:S01]  /*e830*/  FMUL R4, R226, UR25 ;  /* 0x00000019e2047c20 */ /* 0x000fe20008400000 */
[----:B------:R-:W-:Y:S01]  /*e840*/  FMUL R5, R227, UR25 ;  /* 0x00000019e3057c20 */ /* 0x000fe20008400000 */
[----:B-1----:R-:W-:Y:S02]  /*e850*/  F2FP.SATFINITE.E4M3.F32.PACK_AB_MERGE_C R9, RZ, R2, RZ ;  /* 0x00000002ff09723e */ /* 0x002fe400048070ff */
[----:B------:R-:W-:Y:S02]  /*e860*/  F2FP.SATFINITE.E4M3.F32.PACK_AB_MERGE_C R3, RZ, R3, RZ ;  /* 0x00000003ff03723e */ /* 0x000fe400048070ff */
[----:B------:R-:W-:Y:S02]  /*e870*/  F2FP.SATFINITE.E4M3.F32.PACK_AB_MERGE_C R11, RZ, R4, RZ ;  /* 0x00000004ff0b723e */ /* 0x000fe400048070ff */
[----:B------:R-:W-:Y:S01]  /*e880*/  F2FP.SATFINITE.E4M3.F32.PACK_AB_MERGE_C R5, RZ, R5, RZ ;  /* 0x00000005ff05723e */ /* 0x000fe200048070ff */
[----:B------:R0:W-:Y:S04]  /*e890*/  @!P5 STG.E.U8 desc[UR22][R26.64+0xf1], R7 ;  /* 0x0000f1071a00d986 */ /* 0x0001e8000c101116 */
[----:B------:R0:W-:Y:S04]  /*e8a0*/  @!P4 STG.E.U8 desc[UR22][R24.64+0xf8], R9 ;  /* 0x0000f8091800c986 */ /* 0x0001e8000c101116 */
[----:B------:R0:W-:Y:S04]  /*e8b0*/  @!P1 STG.E.U8 desc[UR22][R24.64+0xf9], R3 ;  /* 0x0000f90318009986 */ /* 0x0001e8000c101116 */
[----:B------:R0:W-:Y:S04]  /*e8c0*/  @!P6 STG.E.U8 desc[UR22][R26.64+0xf8], R11 ;  /* 0x0000f80b1a00e986 */ /* 0x0001e8000c101116 */
[----:B------:R0:W-:Y:S02]  /*e8d0*/  @!P0 STG.E.U8 desc[UR22][R26.64+0xf9], R5 ;  /* 0x0000f9051a008986 */ /* 0x0001e4000c101116 */
.L_x_297:
[----:B------:R-:W-:Y:S05]  /*e8e0*/  BSYNC B0 ;  /* 0x0000000000007941 */ /* 0x000fea0003800000 */
.L_x_39:
[----:B------:R-:W2:Y:S01]  /*e8f0*/  LDL.LU R22, [R1+0x84] ;  /* 0x0000840001167983 */ /* 0x000ea20000300800 */
[----:B0-----:R-:W-:Y:S01]  /*e900*/  IMAD.U32 R3, RZ, RZ, UR18 ;  /* 0x00000012ff037e24 */ /* 0x001fe2000f8e00ff */
[----:B------:R-:W-:Y:S02]  /*e910*/  ULDC.64 UR6, c[0x0][0x650] ;  /* 0x0001940000067ab9 */ /* 0x000fe40000000a00 */
[----:B------:R-:W3:Y:S01]  /*e920*/  LDL.LU R19, [R1+0x88] ;  /* 0x0000880001137983 */ /* 0x000ee20000300800 */
[----:B-----5:R-:W-:Y:S01]  /*e930*/  IMAD.U32 R0, RZ, RZ, UR20 ;  /* 0x00000014ff007e24 */ /* 0x020fe2000f8e00ff */
[----:B------:R0:W-:Y:S01]  /*e940*/  SYNCS.ARRIVE.TRANS64.A1T0 RZ, [R3+UR29], RZ ;  /* 0x000000ff03ff79a7 */ /* 0x0001e2000810001d */
[----:B------:R-:W-:Y:S02]  /*e950*/  IMAD.U32 R2, RZ, RZ, UR20 ;  /* 0x00000014ff027e24 */ /* 0x000fe4000f8e00ff */
[----:B------:R-:W-:Y:S02]  /*e960*/  IMAD.MOV.U32 R4, RZ, RZ, -0x1 ;  /* 0xffffffffff047424 */ /* 0x000fe400078e00ff */
[----:B0-----:R-:W-:Y:S01]  /*e970*/  IMAD.U32 R3, RZ, RZ, UR15 ;  /* 0x0000000fff037e24 */ /* 0x001fe2000f8e00ff */
[----:B---3--:R-:W-:-:S02]  /*e980*/  LEA R19, P0, R0, R19, 0x1 ;  /* 0x0000001300137211 */ /* 0x008fc400078008ff */
[----:B------:R-:W-:Y:S02]  /*e990*/  PRMT R0, RZ, 0x7610, R0 ;  /* 0x00007610ff007816 */ /* 0x000fe40000000000 */
[----:B--2---:R-:W-:Y:S01]  /*e9a0*/  LEA.HI.X R22, R2, R22, R3, 0x1, P0 ;  /* 0x0000001602167211 */ /* 0x004fe200000f0c03 */
[----:B------:R-:W-:Y:S01]  /*e9b0*/  IMAD.MOV.U32 R2, RZ, RZ, -0x1 ;  /* 0xffffffffff027424 */ /* 0x000fe200078e00ff */
[----:B------:R0:W-:Y:S01]  /*e9c0*/  STL [R1+0x88], R19 ;  /* 0x0000881301007387 */ /* 0x0001e20000100800 */
[----:B------:R-:W-:Y:S01]  /*e9d0*/  IMAD.MOV.U32 R3, RZ, RZ, -0x1 ;  /* 0xffffffffff037424 */ /* 0x000fe200078e00ff */
[----:B------:R-:W-:Y:S02]  /*e9e0*/  ISETP.GE.U32.AND P0, PT, R19, UR6, PT ;  /* 0x0000000613007c0c */ /* 0x000fe4000bf06070 */
[----:B------:R0:W-:Y:S02]  /*e9f0*/  STL [R1+0x84], R22 ;  /* 0x0000841601007387 */ /* 0x0001e40000100800 */
[----:B------:R-:W-:-:S02]  /*ea00*/  ISETP.GE.U32.AND.EX P0, PT, R22, UR7, PT, P0 ;  /* 0x0000000716007c0c */ /* 0x000fc4000bf06100 */
[----:B------:R0:W-:Y:S04]  /*ea10*/  STL [R1+0x8c], R4 ;  /* 0x00008c0401007387 */ /* 0x0001e80000100800 */
[----:B------:R0:W-:Y:S04]  /*ea20*/  STL [R1+0x7c], R2 ;  /* 0x00007c0201007387 */ /* 0x0001e80000100800 */
[----:B------:R0:W-:Y:S03]  /*ea30*/  STL [R1+0x90], R3 ;  /* 0x0000900301007387 */ /* 0x0001e60000100800 */
[----:B------:R-:W-:Y:S05]  /*ea40*/  @P0 BRA `(.L_x_298) ;  /* 0x0000000400740947 */ /* 0x000fea0003800000 */
[----:B------:R-:W2:Y:S01]  /*ea50*/  S2R R14, SR_CTAID.X ;  /* 0x00000000000e7919 */ /* 0x000ea20000002500 */
[----:B------:R-:W3:Y:S01]  /*ea60*/  LDC.64 R8, c[0x0][0x628] ;  /* 0x00018a00ff087b82 */ /* 0x000ee20000000a00 */
[----:B------:R-:W-:Y:S01]  /*ea70*/  ULDC UR6, c[0x0][0x150] ;  /* 0x0000540000067ab9 */ /* 0x000fe20000000800 */
[----:B------:R-:W-:Y:S01]  /*ea80*/  IMAD.MOV.U32 R6, RZ, RZ, R19 ;  /* 0x000000ffff067224 */ /* 0x000fe200078e0013 */
[----:B------:R-:W0:Y:S01]  /*ea90*/  S2R R16, SR_CTAID.Y ;  /* 0x0000000000107919 */ /* 0x000e220000002600 */
[----:B------:R-:W-:-:S04]  /*eaa0*/  IMAD.MOV.U32 R7, RZ, RZ, R22 ;  /* 0x000000ffff077224 */ /* 0x000fc800078e0016 */
[----:B------:R-:W0:Y:S08]  /*eab0*/  LDC R17, c[0x0][0x144] ;  /* 0x00005100ff117b82 */ /* 0x000e300000000800 */
[----:B------:R-:W0:Y:S08]  /*eac0*/  LDC R10, c[0x0][0x630] ;  /* 0x00018c00ff0a7b82 */ /* 0x000e300000000800 */
[----:B------:R-:W0:Y:S01]  /*ead0*/  LDC.64 R12, c[0x0][0x620] ;  /* 0x00018800ff0c7b82 */ /* 0x000e220000000a00 */
[----:B---3--:R-:W-:-:S04]  /*eae0*/  ISETP.NE.U32.AND P0, PT, R8, RZ, PT ;  /* 0x000000ff0800720c */ /* 0x008fc80003f05070 */
[----:B------:R-:W-:Y:S02]  /*eaf0*/  ISETP.NE.AND.EX P0, PT, R9, RZ, PT, P0 ;  /* 0x000000ff0900720c */ /* 0x000fe40003f05300 */
[----:B--2---:R-:W-:-:S05]  /*eb00*/  I2FP.F32.U32 R0, R14 ;  /* 0x0000000e00007245 */ /* 0x004fca0000201000 */
[----:B------:R-:W-:-:S04]  /*eb10*/  FMUL R0, R0, UR6 ;  /* 0x0000000600007c20 */ /* 0x000fc80008400000 */
[----:B------:R2:W3:Y:S02]  /*eb20*/  F2I.U32.TRUNC.NTZ R15, R0 ;  /* 0x00000000000f7305 */ /* 0x0004e4000020f000 */
[----:B------:R-:W-:Y:S05]  /*eb30*/  @!P0 BRA `(.L_x_299) ;  /* 0x0000000000288947 */ /* 0x000fea0003800000 */
[----:B--2---:R-:W2:Y:S02]  /*eb40*/  LDC R0, c[0x0][0x634] ;  /* 0x00018d00ff007b82 */ /* 0x004ea40000000800 */
[----:B--2---:R-:W-:-:S05]  /*eb50*/  IADD3 R7, P0, R19, R0, RZ ;  /* 0x0000000013077210 */ /* 0x004fca0007f1e0ff */
[----:B------:R-:W-:-:S04]  /*eb60*/  IMAD.X R11, RZ, RZ, R22, P0 ;  /* 0x000000ffff0b7224 */ /* 0x000fc800000e0616 */
[----:B0-----:R-:W-:-:S04]  /*eb70*/  IMAD.WIDE.U32 R2, R11, R8, RZ ;  /* 0x000000080b027225 */ /* 0x001fc800078e00ff */
[----:B------:R-:W-:-:S04]  /*eb80*/  IMAD.WIDE.U32 R4, P0, R7, R9, R2 ;  /* 0x0000000907047225 */ /* 0x000fc80007800002 */
[----:B------:R-:W-:-:S04]  /*eb90*/  IMAD.WIDE.U32 R2, R7, R8, RZ ;  /* 0x0000000807027225 */ /* 0x000fc800078e00ff */
[----:B------:R-:W-:Y:S01]  /*eba0*/  IMAD.X R7, RZ, RZ, RZ, P0 ;  /* 0x000000ffff077224 */ /* 0x000fe200000e06ff */
[----:B------:R-:W-:Y:S01]  /*ebb0*/  IADD3 RZ, P0, R3, R4, RZ ;  /* 0x0000000403ff7210 */ /* 0x000fe20007f1e0ff */
[----:B------:R-:W-:-:S04]  /*ebc0*/  IMAD.MOV.U32 R6, RZ, RZ, R5 ;  /* 0x000000ffff067224 */ /* 0x000fc800078e0005 */
[----:B------:R-:W-:-:S08]  /*ebd0*/  IMAD.WIDE.U32.X R6, R11, R9, R6, P0 ;  /* 0x000000090b067225 */ /* 0x000fd000000e0406 */
.L_x_299:
[-CC-:B0-----:R-:W-:Y:S01]  /*ebe0*/  SHF.R.U64 R11, R6, R10.reuse, R7.reuse ;  /* 0x0000000a060b7219 */ /* 0x181fe20000001207 */
[----:B------:R-:W0:Y:S01]  /*ebf0*/  LDC.64 R20, c[0x0][0x640] ;  /* 0x00019000ff147b82 */ /* 0x000e220000000a00 */
[----:B--2---:R-:W-:Y:S01]  /*ec00*/  SHF.R.U32.HI R0, RZ, R10, R7 ;  /* 0x0000000aff007219 */ /* 0x004fe20000011607 */
[----:B------:R-:W-:Y:S01]  /*ec10*/  IMAD.MOV.U32 R2, RZ, RZ, R19 ;  /* 0x000000ffff027224 */ /* 0x000fe200078e0013 */
[----:B------:R-:W-:Y:S01]  /*ec20*/  IADD3 R5, P0, RZ, -R11, RZ ;  /* 0x8000000bff057210 */ /* 0x000fe20007f1e0ff */
[----:B---3--:R-:W-:Y:S01]  /*ec30*/  IMAD.MOV R15, RZ, RZ, -R15 ;  /* 0x000000ffff0f7224 */ /* 0x008fe200078e0a0f */
[----:B------:R-:W-:Y:S01]  /*ec40*/  ULDC UR6, c[0x0][0x154] ;  /* 0x0000550000067ab9 */ /* 0x000fe20000000800 */
[----:B------:R-:W-:Y:S02]  /*ec50*/  IMAD.MOV.U32 R7, RZ, RZ, 0x1 ;  /* 0x00000001ff077424 */ /* 0x000fe400078e00ff */
[----:B------:R-:W2:Y:S01]  /*ec60*/  LDC R4, c[0x0][0x618] ;  /* 0x00018600ff047b82 */ /* 0x000ea20000000800 */
[----:B------:R-:W-:-:S02]  /*ec70*/  IMAD.X R3, RZ, RZ, ~R0, P0 ;  /* 0x000000ffff037224 */ /* 0x000fc400000e0e00 */
[----:B------:R-:W-:Y:S02]  /*ec80*/  IMAD R17, R17, R15, R14 ;  /* 0x0000000f11117224 */ /* 0x000fe400078e020e */
[-C--:B------:R-:W-:Y:S02]  /*ec90*/  IMAD R0, R3, R12.reuse, RZ ;  /* 0x0000000c03007224 */ /* 0x080fe400078e02ff */
[----:B------:R-:W-:Y:S01]  /*eca0*/  IMAD.MOV.U32 R3, RZ, RZ, R22 ;  /* 0x000000ffff037224 */ /* 0x000fe200078e0016 */
[----:B------:R-:W3:Y:S01]  /*ecb0*/  LDC R6, c[0x0][0x608] ;  /* 0x00018200ff067b82 */ /* 0x000ee20000000800 */
[----:B------:R-:W-:-:S04]  /*ecc0*/  IMAD.WIDE.U32 R2, R5, R12, R2 ;  /* 0x0000000c05027225 */ /* 0x000fc800078e0002 */
[----:B------:R-:W-:-:S03]  /*ecd0*/  IMAD R5, R5, R13, R0 ;  /* 0x0000000d05057224 */ /* 0x000fc600078e0200 */
[----:B------:R-:W5:Y:S01]  /*ece0*/  LDC R18, c[0x0][0x658] ;  /* 0x00019600ff127b82 */ /* 0x000f620000000800 */
[----:B------:R-:W-:Y:S01]  /*ecf0*/  I2FP.F32.U32 R0, R16 ;  /* 0x0000001000007245 */ /* 0x000fe20000201000 */
[----:B------:R-:W-:Y:S01]  /*ed00*/  IMAD.IADD R3, R3, 0x1, R5 ;  /* 0x0000000103037824 */ /* 0x000fe200078e0205 */
[----:B0-----:R-:W-:Y:S01]  /*ed10*/  ISETP.NE.U32.AND P0, PT, R20, RZ, PT ;  /* 0x000000ff1400720c */ /* 0x001fe20003f05070 */
[----:B------:R-:W-:Y:S02]  /*ed20*/  IMAD.MOV.U32 R5, RZ, RZ, -0x1 ;  /* 0xffffffffff057424 */ /* 0x000fe400078e00ff */
[----:B------:R-:W-:Y:S02]  /*ed30*/  FMUL R0, R0, UR6 ;  /* 0x0000000600007c20 */ /* 0x000fe40008400000 */
[----:B------:R-:W0:Y:S01]  /*ed40*/  LDC R15, c[0x0][0x148] ;  /* 0x00005200ff0f7b82 */ /* 0x000e220000000800 */
[----:B--2---:R-:W-:Y:S01]  /*ed50*/  SHF.R.U64 R10, R2, R4, R3 ;  /* 0x00000004020a7219 */ /* 0x004fe20000001203 */
[----:B------:R2:W0:Y:S01]  /*ed60*/  F2I.U32.TRUNC.NTZ R13, R0 ;  /* 0x00000000000d7305 */ /* 0x000422000020f000 */
[----:B------:R-:W-:-:S02]  /*ed70*/  ISETP.NE.AND.EX P0, PT, R21, RZ, PT, P0 ;  /* 0x000000ff1500720c */ /* 0x000fc40003f05300 */
[----:B------:R-:W-:-:S03]  /*ed80*/  SHF.R.U32.HI R3, RZ, R4, R3 ;  /* 0x00000004ff037219 */ /* 0x000fc60000011603 */
[----:B------:R-:W0:Y:S01]  /*ed90*/  LDC R14, c[0x0][0x600] ;  /* 0x00018000ff0e7b82 */ /* 0x000e220000000800 */
[-CC-:B---3--:R-:W-:Y:S02]  /*eda0*/  SHF.R.U64 R8, R10, R6.reuse, R3.reuse ;  /* 0x000000060a087219 */ /* 0x188fe40000001203 */
[----:B------:R-:W-:-:S05]  /*edb0*/  SHF.R.U32.HI R3, RZ, R6, R3 ;  /* 0x00000006ff037219 */ /* 0x000fca0000011603 */
[----:B------:R-:W3:Y:S01]  /*edc0*/  LDC R22, c[0x0][0x648] ;  /* 0x00019200ff167b82 */ /* 0x000ee20000000800 */
[-CC-:B-----5:R-:W-:Y:S02]  /*edd0*/  SHF.R.U64 R12, R8, R18.reuse, R3.reuse ;  /* 0x00000012080c7219 */ /* 0x1a0fe40000001203 */
[-C--:B------:R-:W-:Y:S02]  /*ede0*/  SHF.L.U32 R5, R5, R18.reuse, RZ ;  /* 0x0000001205057219 */ /* 0x080fe400000006ff */
[-C--:B------:R-:W-:Y:S01]  /*edf0*/  SHF.R.U32.HI R3, RZ, R18.reuse, R3 ;  /* 0x00000012ff037219 */ /* 0x080fe20000011603 */
[----:B------:R-:W-:Y:S01]  /*ee00*/  IMAD.MOV.U32 R2, RZ, RZ, R12 ;  /* 0x000000ffff027224 */ /* 0x000fe200078e000c */
[----:B------:R-:W-:Y:S01]  /*ee10*/  SHF.L.U32 R18, R7, R18, RZ ;  /* 0x0000001207127219 */ /* 0x000fe200000006ff */
[----:B------:R-:W0:Y:S01]  /*ee20*/  LDC R23, c[0x0][0x638] ;  /* 0x00018e00ff177b82 */ /* 0x000e220000000800 */
[----:B------:R-:W-:-:S07]  /*ee30*/  LOP3.LUT R19, RZ, R5, RZ, 0x33, !PT ;  /* 0x00000005ff137212 */ /* 0x000fce00078e33ff */
[----:B------:R-:W0:Y:S01]  /*ee40*/  LDC R24, c[0x0][0x610] ;  /* 0x00018400ff187b82 */ /* 0x000e220000000800 */
[----:B--2---:R-:W-:Y:S05]  /*ee50*/  @!P0 BRA `(.L_x_300) ;  /* 0x0000000000288947 */ /* 0x004fea0003800000 */
[----:B------:R-:W2:Y:S02]  /*ee60*/  LDC R7, c[0x0][0x64c] ;  /* 0x00019300ff077b82 */ /* 0x000ea40000000800 */
[----:B--2---:R-:W-:-:S05]  /*ee70*/  IADD3 R7, P0, R12, R7, RZ ;  /* 0x000000070c077210 */ /* 0x004fca0007f1e0ff */
        /* <DEDUP_REMOVED lines=8> */
.L_x_300:
[----:B---3--:R-:W-:Y:S01]  /*ef00*/  SHF.R.U64 R0, R2, R22, R3 ;  /* 0x0000001602007219 */ /* 0x008fe20000001203 */
[----:B0-----:R-:W-:Y:S01]  /*ef10*/  VIADD R7, R14, 0xffffffff ;  /* 0xffffffff0e077836 */ /* 0x001fe20000000000 */
[----:B------:R-:W-:Y:S01]  /*ef20*/  LOP3.LUT R5, R8, R19, RZ, 0xc0, !PT ;  /* 0x0000001308057212 */ /* 0x000fe200078ec0ff */
[----:B------:R-:W-:Y:S02]  /*ef30*/  IMAD.MOV R13, RZ, RZ, -R13 ;  /* 0x000000ffff0d7224 */ /* 0x000fe400078e0a0d */
[----:B------:R-:W-:Y:S02]  /*ef40*/  IMAD.MOV R3, RZ, RZ, -R0 ;  /* 0x000000ffff037224 */ /* 0x000fe400078e0a00 */
[----:B------:R-:W-:Y:S01]  /*ef50*/  IMAD R2, R18, R0, R5 ;  /* 0x0000000012027224 */ /* 0x000fe200078e0205 */
[----:B------:R-:W-:Y:S01]  /*ef60*/  LOP3.LUT R5, R10, R7, RZ, 0xc0, !PT ;  /* 0x000000070a057212 */ /* 0x000fe200078ec0ff */
[----:B------:R-:W-:Y:S02]  /*ef70*/  @P2 IMAD R17, R15, R13, R16 ;  /* 0x0000000d0f112224 */ /* 0x000fe400078e0210 */
[----:B------:R-:W-:-:S02]  /*ef80*/  IMAD R0, R3, R23, R12 ;  /* 0x0000001703007224 */ /* 0x000fc400078e020c */
[----:B------:R-:W-:Y:S02]  /*ef90*/  IMAD.MOV.U32 R4, RZ, RZ, 0x1 ;  /* 0x00000001ff047424 */ /* 0x000fe400078e00ff */
[----:B------:R-:W-:Y:S02]  /*efa0*/  IMAD R2, R2, R24, R17 ;  /* 0x0000001802027224 */ /* 0x000fe400078e0211 */
[----:B------:R-:W-:Y:S01]  /*efb0*/  IMAD R3, R0, R14, R5 ;  /* 0x0000000e00037224 */ /* 0x000fe200078e0205 */
[----:B------:R-:W-:-:S04]  /*efc0*/  PRMT R0, R4, 0x7610, R0 ;  /* 0x0000761004007816 */ /* 0x000fc80000000000 */
[----:B------:R-:W-:Y:S02]  /*efd0*/  SEL R4, R3, R2, !P2 ;  /* 0x0000000203047207 */ /* 0x000fe40005000000 */
[----:B------:R-:W-:-:S03]  /*efe0*/  SEL R2, R2, R3, !P2 ;  /* 0x0000000302027207 */ /* 0x000fc60005000000 */
[----:B------:R2:W-:Y:S04]  /*eff0*/  STL [R1+0x90], R4 ;  /* 0x0000900401007387 */ /* 0x0005e80000100800 */
[----:B------:R2:W-:Y:S04]  /*f000*/  STL [R1+0x7c], R11 ;  /* 0x00007c0b01007387 */ /* 0x0005e80000100800 */
[----:B------:R2:W-:Y:S02]  /*f010*/  STL [R1+0x8c], R2 ;  /* 0x00008c0201007387 */ /* 0x0005e40000100800 */
.L_x_298:
[----:B------:R-:W-:Y:S01]  /*f020*/  LOP3.LUT P0, RZ, R0, 0xff, RZ, 0xc0, !PT ;  /* 0x000000ff00ff7812 */ /* 0x000fe2000780c0ff */
[----:B------:R-:W-:-:S12]  /*f030*/  ULOP3.LUT UR30, UR30, 0x1, URZ, 0x3c, !UPT ;  /* 0x000000011e1e7892 */ /* 0x000fd8000f8e3c3f */
[----:B------:R-:W-:Y:S05]  /*f040*/  @P0 BRA `(.L_x_301) ;  /* 0xffffff2400d00947 */ /* 0x000fea000383ffff */
[----:B------:R-:W-:Y:S05]  /*f050*/  EXIT ;  /* 0x000000000000794d */ /* 0x000fea0003800000 */
.L_x_17:
[----:B------:R-:W-:-:S08]  /*f060*/  ISETP.NE.AND P0, PT, RZ, UR6, PT ;  /* 0x00000006ff007c0c */ /* 0x000fd0000bf05270 */
[----:B0123--:R-:W0:-:S00]  /*f070*/  USETMAXREG.DEALLOC.CTAPOOL 0x28 ;  /* 0x00000028000079c8 */ /* 0x00fe0000080e0500 */
[----:B------:R-:W-:Y:S05]  /*f080*/  @P0 EXIT ;  /* 0x000000000000094d */ /* 0x000fea0003800000 */
[----:B0-----:R-:W-:Y:S01]  /*f090*/  LOP3.LUT P0, RZ, R0, 0xff, RZ, 0xc0, !PT ;  /* 0x000000ff00ff7812 */ /* 0x001fe2000780c0ff */
[----:B------:R-:W-:Y:S02]  /*f0a0*/  IMAD.MOV.U32 R0, RZ, RZ, 0x1 ;  /* 0x00000001ff007424 */ /* 0x000fe400078e00ff */
[----:B------:R-:W-:-:S10]  /*f0b0*/  IMAD.MOV.U32 R10, RZ, RZ, RZ ;  /* 0x000000ffff0a7224 */ /* 0x000fd400078e00ff */
[----:B------:R-:W-:Y:S05]  /*f0c0*/  @!P0 BRA `(.L_x_302) ;  /* 0x0000000c00608947 */ /* 0x000fea0003800000 */
[----:B------:R-:W0:Y:S01]  /*f0d0*/  S2R R8, SR_CgaCtaId ;  /* 0x0000000000087919 */ /* 0x000e220000008800 */
[----:B------:R-:W-:Y:S01]  /*f0e0*/  LOP3.LUT P0, RZ, R2, 0x1f, RZ, 0xc0, !PT ;  /* 0x0000001f02ff7812 */ /* 0x000fe2000780c0ff */
[----:B------:R-:W-:Y:S01]  /*f0f0*/  ULDC UR5, c[0x0][0x658] ;  /* 0x0001960000057ab9 */ /* 0x000fe20000000800 */
[----:B------:R-:W-:Y:S01]  /*f100*/  UMOV UR6, 0xffffffff ;  /* 0xffffffff00067882 */ /* 0x000fe20000000000 */
[----:B------:R-:W-:Y:S01]  /*f110*/  BSSY B0, `(.L_x_302) ;  /* 0x00000d3000007945 */ /* 0x000fe20003800000 */
[----:B------:R-:W-:Y:S01]  /*f120*/  USHF.L.U32 UR6, UR6, UR5, URZ ;  /* 0x0000000506067299 */ /* 0x000fe2000800063f */
[C---:B------:R-:W-:Y:S01]  /*f130*/  ISETP.NE.AND P3, PT, R3.reuse, RZ, PT ;  /* 0x000000ff0300720c */ /* 0x040fe20003f65270 */
[----:B------:R-:W-:Y:S01]  /*f140*/  IMAD.MOV.U32 R11, RZ, RZ, 0x1 ;  /* 0x00000001ff0b7424 */ /* 0x000fe200078e00ff */
[----:B------:R-:W-:Y:S01]  /*f150*/  ISETP.NE.OR P0, PT, R3, RZ, !P0 ;  /* 0x000000ff0300720c */ /* 0x000fe20004705670 */
[----:B------:R-:W-:Y:S01]  /*f160*/  IMAD.MOV.U32 R0, RZ, RZ, 0x1 ;  /* 0x00000001ff007424 */ /* 0x000fe200078e00ff */
[----:B------:R-:W-:Y:S01]  /*f170*/  ULDC UR4, c[0x0][0x600] ;  /* 0x0001800000047ab9 */ /* 0x000fe20000000800 */
[----:B------:R-:W-:Y:S01]  /*f180*/  IMAD.MOV.U32 R10, RZ, RZ, RZ ;  /* 0x000000ffff0a7224 */ /* 0x000fe200078e00ff */
[----:B------:R-:W-:Y:S01]  /*f190*/  UMOV UR7, 0x1 ;  /* 0x0000000100077882 */ /* 0x000fe20000000000 */
[----:B------:R-:W-:-:S02]  /*f1a0*/  UIADD3 UR26, UR14, 0x1, URZ ;  /* 0x000000010e1a7890 */ /* 0x000fc4000fffe03f */
[----:B------:R-:W-:Y:S02]  /*f1b0*/  ULOP3.LUT UR27, UR13, 0x2, URZ, 0xfc, !UPT ;  /* 0x000000020d1b7892 */ /* 0x000fe4000f8efc3f */
[----:B------:R-:W-:Y:S02]  /*f1c0*/  UIADD3 UR4, UR4, -0x1, URZ ;  /* 0xffffffff04047890 */ /* 0x000fe4000fffe03f */
[----:B------:R-:W-:Y:S02]  /*f1d0*/  USHF.L.U32 UR22, UR7, UR5, URZ ;  /* 0x0000000507167299 */ /* 0x000fe4000800063f */
[----:B------:R-:W-:Y:S01]  /*f1e0*/  ULOP3.LUT UR19, URZ, UR6, URZ, 0x33, !UPT ;  /* 0x000000063f137292 */ /* 0x000fe2000f8e333f */
[----:B------:R-:W-:Y:S01]  /*f1f0*/  ULDC.64 UR24, c[0x0][0x198] ;  /* 0x0000660000187ab9 */ /* 0x000fe20000000a00 */
[C---:B0-----:R-:W-:Y:S02]  /*f200*/  IMAD.SHL.U32 R9, R8.reuse, 0x80, RZ ;  /* 0x0000008008097824 */ /* 0x041fe400078e00ff */
[----:B------:R-:W-:-:S03]  /*f210*/  IMAD.SHL.U32 R8, R8, 0x1000, RZ ;  /* 0x0000100008087824 */ /* 0x000fc600078e00ff */
[----:B------:R-:W-:Y:S02]  /*f220*/  LOP3.LUT R9, R9, 0x80, RZ, 0xc0, !PT ;  /* 0x0000008009097812 */ /* 0x000fe400078ec0ff */
[----:B------:R-:W-:-:S07]  /*f230*/  LOP3.LUT R8, R8, 0x1000, RZ, 0xc0, !PT ;  /* 0x0000100008087812 */ /* 0x000fce00078ec0ff */
.L_x_314:
[----:B------:R-:W-:-:S03]  /*f240*/  UMOV UR5, 0xffffffff ;  /* 0xffffffff00057882 */ /* 0x000fc60000000000 */
[----:B01----:R-:W-:Y:S05]  /*f250*/  BRA.DIV UR5, `(.L_x_303) ;  /* 0x0000001205047947 */ /* 0x003fea000b800000 */
[----:B------:R-:W-:-:S13]  /*f260*/  ELECT P1, URZ, PT ;  /* 0x00000000003f782f */ /* 0x000fda0003820000 */
.L_x_326:
[----:B------:R-:W0:Y:S01]  /*f270*/  LDC R2, c[0x0][0x28c] ;  /* 0x0000a300ff027b82 */ /* 0x000e220000000800 */
[----:B------:R-:W-:Y:S01]  /*f280*/  BSSY B1, `(.L_x_304) ;  /* 0x000003d000017945 */ /* 0x000fe20003800000 */
[----:B0-----:R-:W-:-:S13]  /*f290*/  ISETP.LT.OR P1, PT, R2, 0x1, !P1 ;  /* 0x000000010200780c */ /* 0x001fda0004f21670 */
[----:B------:R-:W-:Y:S05]  /*f2a0*/  @P1 BRA `(.L_x_305) ;  /* 0x0000000000e81947 */ /* 0x000fea0003800000 */
[----:B------:R-:W2:Y:S04]  /*f2b0*/  LDL.LU R4, [R1+0x90] ;  /* 0x0000900001047983 */ /* 0x000ea80000300800 */
[----:B------:R-:W3:Y:S01]  /*f2c0*/  LDL.LU R3, [R1+0x8c] ;  /* 0x00008c0001037983 */ /* 0x000ee20000300800 */
[----:B------:R-:W-:Y:S02]  /*f2d0*/  IMAD.MOV.U32 R14, RZ, RZ, RZ ;  /* 0x000000ffff0e7224 */ /* 0x000fe400078e00ff */
[----:B------:R-:W-:Y:S02]  /*f2e0*/  IMAD.U32 R15, RZ, RZ, UR26 ;  /* 0x0000001aff0f7e24 */ /* 0x000fe4000f8e00ff */
[----:B------:R-:W-:Y:S02]  /*f2f0*/  IMAD.MOV.U32 R2, RZ, RZ, R0 ;  /* 0x000000ffff027224 */ /* 0x000fe400078e0000 */
[----:B--2---:R-:W-:-:S02]  /*f300*/  IMAD R6, R4, 0x100, R9 ;  /* 0x0000010004067824 */ /* 0x004fc400078e0209 */
[----:B---3--:R-:W-:Y:S02]  /*f310*/  IMAD.SHL.U32 R7, R3, 0x40, RZ ;  /* 0x0000004003077824 */ /* 0x008fe400078e00ff */
[----:B------:R-:W-:-:S07]  /*f320*/  IMAD.MOV.U32 R3, RZ, RZ, R10 ;  /* 0x000000ffff037224 */ /* 0x000fce00078e000a */
.L_x_309:
[----:B------:R-:W0:Y:S01]  /*f330*/  S2R R5, SR_CgaCtaId ;  /* 0x0000000000057919 */ /* 0x000e220000008800 */
[----:B------:R-:W-:-:S04]  /*f340*/  MOV R4, 0x400 ;  /* 0x0000040000047802 */ /* 0x000fc80000000f00 */
[----:B0-----:R-:W-:Y:S02]  /*f350*/  LEA R12, R5, R4, 0x18 ;  /* 0x00000004050c7211 */ /* 0x001fe400078ec0ff */
[----:B------:R-:W-:Y:S01]  /*f360*/  SHF.L.U32 R4, R2, 0x1f, RZ ;  /* 0x0000001f02047819 */ /* 0x000fe200000006ff */
[----:B------:R-:W0:Y:S02]  /*f370*/  @!P3 LDC R5, c[0x0][0x500] ;  /* 0x00014000ff05bb82 */ /* 0x000e240000000800 */
[----:B------:R-:W-:-:S04]  /*f380*/  IMAD R13, R3, 0x8, R12 ;  /* 0x00000008030d7824 */ /* 0x000fc800078e020c */
[----:B------:R-:W1:Y:S02]  /*f390*/  SYNCS.PHASECHK.TRANS64.TRYWAIT P1, [R13+URZ+0x18], R4 ;  /* 0x000018040d0075a7 */ /* 0x000e64000802017f */
[----:B-1----:R-:W-:Y:S05]  /*f3a0*/  @!P1 BRA `(.L_x_306) ;  /* 0x0000000c00d09947 */ /* 0x002fea0003800000 */
.L_x_327:
[----:B------:R-:W-:Y:S01]  /*f3b0*/  UPRMT UR5, UR27, 0x9910, URZ ;  /* 0x000099101b057896 */ /* 0x000fe2000800003f */
[----:B0-----:R0:W-:Y:S03]  /*f3c0*/  @!P3 SYNCS.ARRIVE.TRANS64 RZ, [R13+URZ], R5 ;  /* 0x000000050dffb9a7 */ /* 0x0011e6000800003f */
[----:B------:R-:W-:-:S06]  /*f3d0*/  UISETP.NE.AND UP0, UPT, UR5, 0x2, UPT ;  /* 0x000000020500788c */ /* 0x000fcc000bf05270 */
[----:B------:R-:W-:-:S13]  /*f3e0*/  PLOP3.LUT P1, PT, PT, PT, UP0, 0x80, 0x0 ;  /* 0x000000000000781c */ /* 0x000fda0003f2f008 */
[----:B0-----:R-:W-:Y:S05]  /*f3f0*/  @P1 BRA `(.L_x_307) ;  /* 0x0000000000041947 */ /* 0x001fea0003800000 */
[----:B------:R-:W-:Y:S01]  /*f400*/  BPT.TRAP 0x1 ;  /* 0x000000040000795c */ /* 0x000fe20000300000 */
.L_x_307:
[----:B------:R-:W-:Y:S05]  /*f410*/  @P0 BRA `(.L_x_308) ;  /* 0x0000000000040947 */ /* 0x000fea0003800000 */
[----:B------:R-:W-:Y:S01]  /*f420*/  BPT.TRAP 0x1 ;  /* 0x000000040000795c */ /* 0x000fe20000300000 */
.L_x_308:
[----:B------:R-:W2:Y:S01]  /*f430*/  LDL R16, [R1+0x7c] ;  /* 0x00007c0001107983 */ /* 0x000ea20000100800 */
[C---:B-1----:R-:W-:Y:S01]  /*f440*/  IMAD R4, R3.reuse, 0x800, R12 ;  /* 0x0000080003047824 */ /* 0x042fe200078e020c */
[----:B------:R-:W-:Y:S01]  /*f450*/  R2UR UR18, R12 ;  /* 0x000000000c1272ca */ /* 0x000fe200000e0000 */
[----:B------:R-:W-:Y:S01]  /*f460*/  IMAD R5, R3, 0x2000, R8 ;  /* 0x0000200003057824 */ /* 0x000fe200078e0208 */
[----:B------:R-:W-:Y:S01]  /*f470*/  R2UR UR9, R13 ;  /* 0x000000000d0972ca */ /* 0x000fe200000e0000 */
[----:B------:R-:W-:Y:S01]  /*f480*/  VIADD R15, R15, 0xffffffff ;  /* 0xffffffff0f0f7836 */ /* 0x000fe20000000000 */
[----:B------:R-:W-:Y:S01]  /*f490*/  R2UR UR5, R4 ;  /* 0x00000000040572ca */ /* 0x000fe200000e0000 */
[----:B------:R-:W-:Y:S01]  /*f4a0*/  UIADD3 UR6, UP0, UR24, 0xf0, URZ ;  /* 0x000000f018067890 */ /* 0x000fe2000ff1e03f */
[----:B------:R-:W-:Y:S01]  /*f4b0*/  R2UR UR8, R5 ;  /* 0x00000000050872ca */ /* 0x000fe200000e0000 */
[----:B------:R-:W-:Y:S01]  /*f4c0*/  UIADD3 UR28, UP1, UR24, 0x1f0, URZ ;  /* 0x000001f0181c7890 */ /* 0x000fe2000ff3e03f */
[----:B------:R-:W-:Y:S01]  /*f4d0*/  R2UR UR11, R7 ;  /* 0x00000000070b72ca */ /* 0x000fe200000e0000 */
[----:B------:R-:W-:Y:S01]  /*f4e0*/  UIADD3.X UR7, URZ, UR25, URZ, UP0, !UPT ;  /* 0x000000193f077290 */ /* 0x000fe200087fe43f */
[----:B------:R-:W-:Y:S01]  /*f4f0*/  R2UR UR10, R14 ;  /* 0x000000000e0a72ca */ /* 0x000fe200000e0000 */
[----:B------:R-:W-:Y:S01]  /*f500*/  VIADD R3, R3, 0x1 ;  /* 0x0000000103037836 */ /* 0x000fe20000000000 */
[----:B------:R-:W-:Y:S01]  /*f510*/  R2UR UR23, R6 ;  /* 0x00000000061772ca */ /* 0x000fe200000e0000 */
[----:B------:R-:W-:Y:S01]  /*f520*/  UIADD3.X UR29, URZ, UR25, URZ, UP1, !UPT ;  /* 0x000000193f1d7290 */ /* 0x000fe20008ffe43f */
[----:B------:R-:W-:Y:S01]  /*f530*/  ISETP.GT.AND P4, PT, R15, 0x1, PT ;  /* 0x000000010f00780c */ /* 0x000fe20003f84270 */
[----:B------:R-:W-:Y:S01]  /*f540*/  UMOV UR16, 0x0 ;  /* 0x0000000000107882 */ /* 0x000fe20000000000 */
[----:B------:R-:W-:Y:S01]  /*f550*/  UMOV UR17, 0x10000000 ;  /* 0x1000000000117882 */ /* 0x000fe20000000000 */
[----:B------:R-:W-:Y:S01]  /*f560*/  UIADD3 UR5, UR5, 0x100, URZ ;  /* 0x0000010005057890 */ /* 0x000fe2000fffe03f */
[----:B------:R-:W-:Y:S01]  /*f570*/  ISETP.NE.AND P1, PT, R3, 0x3, PT ;  /* 0x000000030300780c */ /* 0x000fe20003f25270 */
[----:B------:R-:W-:Y:S01]  /*f580*/  UIADD3 UR18, UR18, 0x1900, UR8 ;  /* 0x0000190012127890 */ /* 0x000fe2000fffe008 */
[----:B------:R-:W-:Y:S01]  /*f590*/  VIADD R14, R14, 0x20 ;  /* 0x000000200e0e7836 */ /* 0x000fe20000000000 */
[----:B------:R-:W-:Y:S01]  /*f5a0*/  UMOV UR30, 0x30000 ;  /* 0x00030000001e7882 */ /* 0x000fe20000000000 */
[----:B------:R-:W-:-:S02]  /*f5b0*/  SEL R5, RZ, 0x1, P1 ;  /* 0x00000001ff057807 */ /* 0x000fc40000800000 */
[----:B------:R-:W-:Y:S01]  /*f5c0*/  UMOV UR8, UR5 ;  /* 0x0000000500087c82 */ /* 0x000fe20008000000 */
[----:B------:R-:W-:Y:S02]  /*f5d0*/  SEL R3, R3, RZ, P1 ;  /* 0x000000ff03037207 */ /* 0x000fe40000800000 */
[----:B------:R-:W-:Y:S02]  /*f5e0*/  LOP3.LUT R2, R2, R5, RZ, 0x3c, !PT ;  /* 0x0000000502027212 */ /* 0x000fe400078e3cff */
[----:B--2---:R-:W-:-:S13]  /*f5f0*/  R2UR UR12, R16 ;  /* 0x00000000100c72ca */ /* 0x004fda00000e0000 */
[----:B------:R0:W-:Y:S02]  /*f600*/  UTMALDG.3D [UR8], [UR6], desc[UR16] ;  /* 0x00001008060075b4 */ /* 0x0001e40008011000 */
[----:B0-----:R-:W-:Y:S01]  /*f610*/  UMOV UR11, UR23 ;  /* 0x00000017000b7c82 */ /* 0x001fe20008000000 */
[----:B------:R-:W-:Y:S02]  /*f620*/  UMOV UR8, UR18 ;  /* 0x0000001200087c82 */ /* 0x000fe40008000000 */
[----:B------:R0:W-:Y:S02]  /*f630*/  UTMALDG.3D.MULTICAST [UR8], [UR28], UR30, desc[UR16] ;  /* 0x000010081c0073b4 */ /* 0x0001e4000801181e */
[----:B0-----:R-:W-:Y:S05]  /*f640*/  @P4 BRA `(.L_x_309) ;  /* 0xfffffffc00384947 */ /* 0x001fea000383ffff */
.L_x_305:
[----:B------:R-:W-:Y:S05]  /*f650*/  BSYNC B1 ;  /* 0x0000000000017941 */ /* 0x000fea0003800000 */
.L_x_304:
[----:B------:R-:W2:Y:S01]  /*f660*/  LDL.LU R17, [R1+0x84] ;  /* 0x0000840001117983 */ /* 0x000ea20000300800 */
[----:B------:R-:W-:Y:S01]  /*f670*/  LOP3.LUT P5, RZ, R11, 0xff, RZ, 0xc0, !PT ;  /* 0x000000ff0bff7812 */ /* 0x000fe200078ac0ff */
[----:B------:R-:W-:Y:S01]  /*f680*/  VIADD R10, R10, UR14 ;  /* 0x0000000e0a0a7c36 */ /* 0x000fe20008000000 */
[----:B------:R-:W-:Y:S01]  /*f690*/  UISETP.GE.U32.AND UP0, UPT, UR14, 0x3, UPT ;  /* 0x000000030e00788c */ /* 0x000fe2000bf06070 */
[----:B------:R-:W3:Y:S01]  /*f6a0*/  LDL.LU R16, [R1+0x88] ;  /* 0x0000880001107983 */ /* 0x000ee20000300800 */
[----:B------:R-:W-:Y:S01]  /*f6b0*/  IMAD.U32 R5, RZ, RZ, UR14 ;  /* 0x0000000eff057e24 */ /* 0x000fe2000f8e00ff */
[----:B------:R-:W-:Y:S01]  /*f6c0*/  ULDC.64 UR6, c[0x0][0x650] ;  /* 0x0001940000067ab9 */ /* 0x000fe20000000a00 */
[----:B------:R-:W-:Y:S01]  /*f6d0*/  ISETP.GT.U32.AND P1, PT, R10, 0x2, PT ;  /* 0x000000020a00780c */ /* 0x000fe20003f24070 */
[----:B------:R-:W-:Y:S01]  /*f6e0*/  BSSY B1, `(.L_x_310) ;  /* 0x0000073000017945 */ /* 0x000fe20003800000 */
[----:B------:R-:W-:Y:S02]  /*f6f0*/  PLOP3.LUT P4, PT, PT, PT, UP0, 0x80, 0x0 ;  /* 0x000000000000781c */ /* 0x000fe40003f8f008 */
[----:B------:R-:W-:-:S02]  /*f700*/  ISETP.LT.U32.AND P1, PT, R5, 0x3, P1 ;  /* 0x000000030500780c */ /* 0x000fc40000f21070 */
[----:B------:R-:W-:Y:S01]  /*f710*/  PRMT R11, RZ, 0x7610, R11 ;  /* 0x00007610ff0b7816 */ /* 0x000fe2000000000b */
[----:B------:R-:W0:Y:S01]  /*f720*/  @P5 S2R R3, SR_CgaCtaId ;  /* 0x0000000000035919 */ /* 0x000e220000008800 */
[----:B------:R-:W-:-:S04]  /*f730*/  @P5 MOV R2, 0x400 ;  /* 0x0000040000025802 */ /* 0x000fc80000000f00 */
[----:B0-----:R-:W-:Y:S01]  /*f740*/  @P5 LEA R4, R3, R2, 0x18 ;  /* 0x0000000203045211 */ /* 0x001fe200078ec0ff */
[----:B------:R-:W-:-:S03]  /*f750*/  IMAD.WIDE.U32 R2, R10, -0x55555555, RZ ;  /* 0xaaaaaaab0a027825 */ /* 0x000fc600078e00ff */
[----:B------:R0:W-:Y:S02]  /*f760*/  @P5 SYNCS.ARRIVE.TRANS64.A1T0 RZ, [R4+URZ+0x68], RZ ;  /* 0x000068ff04ff59a7 */ /* 0x0001e4000810003f */
[----:B------:R-:W-:Y:S02]  /*f770*/  SHF.R.U32.HI R5, RZ, 0x1, R3 ;  /* 0x00000001ff057819 */ /* 0x000fe40000011603 */
[----:B------:R-:W-:Y:S02]  /*f780*/  SEL R3, RZ, 0x1, !P1 ;  /* 0x00000001ff037807 */ /* 0x000fe40004800000 */
[----:B------:R-:W-:Y:S01]  /*f790*/  PRMT R2, RZ, 0x7610, R2 ;  /* 0x00007610ff027816 */ /* 0x000fe20000000002 */
[----:B------:R-:W-:Y:S01]  /*f7a0*/  IMAD R10, R5, -0x3, R10 ;  /* 0xfffffffd050a7824 */ /* 0x000fe200078e020a */
[----:B------:R-:W-:Y:S01]  /*f7b0*/  LOP3.LUT R0, R0, R3, RZ, 0x3c, !PT ;  /* 0x0000000300007212 */ /* 0x000fe200078e3cff */
[----:B0-----:R-:W-:Y:S02]  /*f7c0*/  IMAD.MOV.U32 R4, RZ, RZ, -0x1 ;  /* 0xffffffffff047424 */ /* 0x001fe400078e00ff */
[----:B------:R-:W-:Y:S01]  /*f7d0*/  IMAD.MOV.U32 R3, RZ, RZ, -0x1 ;  /* 0xffffffffff037424 */ /* 0x000fe200078e00ff */
[----:B------:R-:W-:Y:S01]  /*f7e0*/  @P4 LOP3.LUT R0, R0, 0x1, R5, 0x78, !PT ;  /* 0x0000000100004812 */ /* 0x000fe200078e7805 */
[----:B------:R-:W-:Y:S01]  /*f7f0*/  IMAD.MOV.U32 R5, RZ, RZ, -0x1 ;  /* 0xffffffffff057424 */ /* 0x000fe200078e00ff */
[----:B---3--:R-:W-:-:S04]  /*f800*/  IADD3 R16, P5, R16, UR20, RZ ;  /* 0x0000001410107c10 */ /* 0x008fc8000ffbe0ff */
[----:B--2---:R-:W-:Y:S01]  /*f810*/  IADD3.X R17, R17, UR15, RZ, P5, !PT ;  /* 0x0000000f11117c10 */ /* 0x004fe2000affe4ff */
[----:B------:R0:W-:Y:S01]  /*f820*/  STL [R1+0x88], R16 ;  /* 0x0000881001007387 */ /* 0x0001e20000100800 */
[----:B------:R-:W-:-:S03]  /*f830*/  ISETP.GE.U32.AND P1, PT, R16, UR6, PT ;  /* 0x0000000610007c0c */ /* 0x000fc6000bf26070 */
[----:B------:R0:W-:Y:S01]  /*f840*/  STL [R1+0x84], R17 ;  /* 0x0000841101007387 */ /* 0x0001e20000100800 */
[----:B------:R-:W-:-:S03]  /*f850*/  ISETP.GE.U32.AND.EX P1, PT, R17, UR7, PT, P1 ;  /* 0x0000000711007c0c */ /* 0x000fc6000bf26110 */
[----:B------:R0:W-:Y:S04]  /*f860*/  STL [R1+0x8c], R5 ;  /* 0x00008c0501007387 */ /* 0x0001e80000100800 */
[----:B------:R0:W-:Y:S04]  /*f870*/  STL [R1+0x90], R4 ;  /* 0x0000900401007387 */ /* 0x0001e80000100800 */
[----:B------:R0:W-:Y:S02]  /*f880*/  STL [R1+0x7c], R3 ;  /* 0x00007c0301007387 */ /* 0x0001e40000100800 */
[----:B------:R-:W-:Y:S05]  /*f890*/  @P1 BRA `(.L_x_311) ;  /* 0x00000004005c1947 */ /* 0x000fea0003800000 */
[----:B------:R-:W-:Y:S01]  /*f8a0*/  ULDC.64 UR6, c[0x0][0x628] ;  /* 0x00018a0000067ab9 */ /* 0x000fe20000000a00 */
[----:B------:R-:W1:Y:S01]  /*f8b0*/  S2R R13, SR_CTAID.X ;  /* 0x00000000000d7919 */ /* 0x000e620000002500 */
[----:B------:R-:W-:Y:S01]  /*f8c0*/  ISETP.NE.U32.AND P1, PT, RZ, UR6, PT ;  /* 0x00000006ff007c0c */ /* 0x000fe2000bf25070 */
[----:B------:R-:W-:Y:S01]  /*f8d0*/  ULDC UR8, c[0x0][0x630] ;  /* 0x00018c0000087ab9 */ /* 0x000fe20000000800 */
[----:B------:R-:W-:Y:S01]  /*f8e0*/  IMAD.MOV.U32 R2, RZ, RZ, R16 ;  /* 0x000000ffff027224 */ /* 0x000fe200078e0010 */
[----:B------:R-:W2:Y:S01]  /*f8f0*/  S2R R12, SR_CTAID.Y ;  /* 0x00000000000c7919 */ /* 0x000ea20000002600 */
[----:B------:R-:W-:Y:S01]  /*f900*/  ISETP.NE.AND.EX P1, PT, RZ, UR7, PT, P1 ;  /* 0x00000007ff007c0c */ /* 0x000fe2000bf25310 */
[----:B0-----:R-:W-:-:S12]  /*f910*/  IMAD.MOV.U32 R3, RZ, RZ, R17 ;  /* 0x000000ffff037224 */ /* 0x001fd800078e0011 */
[----:B------:R-:W-:Y:S05]  /*f920*/  @!P1 BRA `(.L_x_312) ;  /* 0x0000000000289947 */ /* 0x000fea0003800000 */
[----:B------:R-:W-:Y:S02]  /*f930*/  ULDC UR5, c[0x0][0x634] ;  /* 0x00018d0000057ab9 */ /* 0x000fe40000000800 */
[----:B------:R-:W-:-:S05]  /*f940*/  IADD3 R7, P1, R16, UR5, RZ ;  /* 0x0000000510077c10 */ /* 0x000fca000ff3e0ff */
[----:B------:R-:W-:-:S04]  /*f950*/  IMAD.X R15, RZ, RZ, R17, P1 ;  /* 0x000000ffff0f7224 */ /* 0x000fc800008e0611 */
[----:B------:R-:W-:-:S04]  /*f960*/  IMAD.WIDE.U32 R4, R15, UR6, RZ ;  /* 0x000000060f047c25 */ /* 0x000fc8000f8e00ff */
[----:B------:R-:W-:-:S04]  /*f970*/  IMAD.WIDE.U32 R4, P1, R7, UR7, R4 ;  /* 0x0000000707047c25 */ /* 0x000fc8000f820004 */
[----:B------:R-:W-:-:S04]  /*f980*/  IMAD.WIDE.U32 R6, R7, UR6, RZ ;  /* 0x0000000607067c25 */ /* 0x000fc8000f8e00ff */
[----:B------:R-:W-:Y:S01]  /*f990*/  IMAD.X R3, RZ, RZ, RZ, P1 ;  /* 0x000000ffff037224 */ /* 0x000fe200008e06ff */
[----:B------:R-:W-:Y:S01]  /*f9a0*/  IADD3 RZ, P1, R7, R4, RZ ;  /* 0x0000000407ff7210 */ /* 0x000fe20007f3e0ff */
[----:B------:R-:W-:-:S04]  /*f9b0*/  IMAD.MOV.U32 R2, RZ, RZ, R5 ;  /* 0x000000ffff027224 */ /* 0x000fc800078e0005 */
[----:B------:R-:W-:-:S08]  /*f9c0*/  IMAD.WIDE.U32.X R2, R15, UR7, R2, P1 ;  /* 0x000000070f027c25 */ /* 0x000fd000088e0402 */
.L_x_312:
[--C-:B------:R-:W-:Y:S01]  /*f9d0*/  SHF.R.U64 R6, R2, UR8, R3.reuse ;  /* 0x0000000802067c19 */ /* 0x100fe20008001203 */
[----:B------:R-:W-:Y:S01]  /*f9e0*/  ULDC.64 UR6, c[0x0][0x620] ;  /* 0x0001880000067ab9 */ /* 0x000fe20000000a00 */
[----:B------:R-:W-:Y:S01]  /*f9f0*/  SHF.R.U32.HI R2, RZ, UR8, R3 ;  /* 0x00000008ff027c19 */ /* 0x000fe20008011603 */
[----:B------:R-:W-:Y:S01]  /*fa00*/  IMAD.MOV.U32 R3, RZ, RZ, R17 ;  /* 0x000000ffff037224 */ /* 0x000fe200078e0011 */
[----:B------:R-:W-:Y:S01]  /*fa10*/  IADD3 R5, P1, RZ, -R6, RZ ;  /* 0x80000006ff057210 */ /* 0x000fe20007f3e0ff */
[----:B------:R-:W-:Y:S01]  /*fa20*/  ULDC UR5, c[0x0][0x150] ;  /* 0x0000540000057ab9 */ /* 0x000fe20000000800 */
[----:B-1----:R-:W-:Y:S01]  /*fa30*/  I2FP.F32.U32 R7, R13 ;  /* 0x0000000d00077245 */ /* 0x002fe20000201000 */
[----:B------:R-:W0:Y:S01]  /*fa40*/  LDC R18, c[0x0][0x144] ;  /* 0x00005100ff127b82 */ /* 0x000e220000000800 */
[----:B------:R-:W-:Y:S01]  /*fa50*/  ULDC.64 UR8, c[0x0][0x640] ;  /* 0x0001900000087ab9 */ /* 0x000fe20000000a00 */
[----:B------:R-:W-:Y:S01]  /*fa60*/  IMAD.X R2, RZ, RZ, ~R2, P1 ;  /* 0x000000ffff027224 */ /* 0x000fe200008e0e02 */
[----:B------:R-:W-:-:S03]  /*fa70*/  ISETP.NE.U32.AND P1, PT, RZ, UR8, PT ;  /* 0x00000008ff007c0c */ /* 0x000fc6000bf25070 */
[----:B------:R-:W-:Y:S01]  /*fa80*/  IMAD R4, R2, UR6, RZ ;  /* 0x0000000602047c24 */ /* 0x000fe2000f8e02ff */
[----:B------:R-:W-:Y:S01]  /*fa90*/  ISETP.NE.AND.EX P1, PT, RZ, UR9, PT, P1 ;  /* 0x00000009ff007c0c */ /* 0x000fe2000bf25310 */
[----:B------:R-:W-:Y:S01]  /*faa0*/  IMAD.MOV.U32 R2, RZ, RZ, R16 ;  /* 0x000000ffff027224 */ /* 0x000fe200078e0010 */
[----:B------:R-:W1:Y:S03]  /*fab0*/  LDC R15, c[0x0][0x148] ;  /* 0x00005200ff0f7b82 */ /* 0x000e660000000800 */
[----:B------:R-:W-:Y:S01]  /*fac0*/  IMAD.WIDE.U32 R2, R5, UR6, R2 ;  /* 0x0000000605027c25 */ /* 0x000fe2000f8e0002 */
[----:B------:R-:W-:-:S03]  /*fad0*/  ULDC UR6, c[0x0][0x154] ;  /* 0x0000550000067ab9 */ /* 0x000fc60000000800 */
[----:B------:R-:W-:Y:S02]  /*fae0*/  IMAD R5, R5, UR7, R4 ;  /* 0x0000000705057c24 */ /* 0x000fe4000f8e0204 */
[----:B------:R-:W-:Y:S01]  /*faf0*/  FMUL R4, R7, UR5 ;  /* 0x0000000507047c20 */ /* 0x000fe20008400000 */
[----:B------:R-:W-:Y:S01]  /*fb00*/  ULDC UR5, c[0x0][0x618] ;  /* 0x0001860000057ab9 */ /* 0x000fe20000000800 */
[----:B------:R-:W-:Y:S01]  /*fb10*/  ULDC UR7, c[0x0][0x608] ;  /* 0x0001820000077ab9 */ /* 0x000fe20000000800 */
[----:B------:R-:W-:-:S03]  /*fb20*/  IMAD.IADD R3, R3, 0x1, R5 ;  /* 0x0000000103037824 */ /* 0x000fc600078e0205 */
[----:B------:R-:W3:Y:S02]  /*fb30*/  F2I.U32.TRUNC.NTZ R4, R4 ;  /* 0x0000000400047305 */ /* 0x000ee4000020f000 */
[----:B------:R-:W-:Y:S02]  /*fb40*/  SHF.R.U64 R7, R2, UR5, R3 ;  /* 0x0000000502077c19 */ /* 0x000fe40008001203 */
[----:B--2---:R-:W-:-:S05]  /*fb50*/  I2FP.F32.U32 R2, R12 ;  /* 0x0000000c00027245 */ /* 0x004fca0000201000 */
[----:B------:R-:W-:Y:S01]  /*fb60*/  FMUL R5, R2, UR6 ;  /* 0x0000000602057c20 */ /* 0x000fe20008400000 */
[----:B------:R-:W-:Y:S01]  /*fb70*/  SHF.R.U32.HI R2, RZ, UR5, R3 ;  /* 0x00000005ff027c19 */ /* 0x000fe20008011603 */
[----:B------:R-:W-:Y:S02]  /*fb80*/  ULDC UR5, c[0x0][0x658] ;  /* 0x0001960000057ab9 */ /* 0x000fe40000000800 */
[----:B------:R2:W4:Y:S01]  /*fb90*/  F2I.U32.TRUNC.NTZ R17, R5 ;  /* 0x0000000500117305 */ /* 0x000522000020f000 */
[--C-:B------:R-:W-:Y:S02]  /*fba0*/  SHF.R.U64 R16, R7, UR7, R2.reuse ;  /* 0x0000000707107c19 */ /* 0x100fe40008001202 */
[----:B------:R-:W-:Y:S01]  /*fbb0*/  SHF.R.U32.HI R3, RZ, UR7, R2 ;  /* 0x00000007ff037c19 */ /* 0x000fe20008011602 */
[----:B---3--:R-:W-:-:S03]  /*fbc0*/  IMAD.MOV R2, RZ, RZ, -R4 ;  /* 0x000000ffff027224 */ /* 0x008fc600078e0a04 */
[----:B------:R-:W-:Y:S01]  /*fbd0*/  SHF.R.U64 R14, R16, UR5, R3 ;  /* 0x00000005100e7c19 */ /* 0x000fe20008001203 */
[----:B0-----:R-:W-:Y:S01]  /*fbe0*/  IMAD R18, R18, R2, R13 ;  /* 0x0000000212127224 */ /* 0x001fe200078e020d */
[----:B------:R-:W-:-:S03]  /*fbf0*/  SHF.R.U32.HI R4, RZ, UR5, R3 ;  /* 0x00000005ff047c19 */ /* 0x000fc60008011603 */
[----:B------:R-:W-:Y:S02]  /*fc00*/  IMAD.MOV.U32 R2, RZ, RZ, R14 ;  /* 0x000000ffff027224 */ /* 0x000fe400078e000e */
[----:B------:R-:W-:Y:S01]  /*fc10*/  IMAD.MOV.U32 R3, RZ, RZ, R4 ;  /* 0x000000ffff037224 */ /* 0x000fe200078e0004 */
[----:B--2-4-:R-:W-:Y:S06]  /*fc20*/  @!P1 BRA `(.L_x_313) ;  /* 0x0000000000289947 */ /* 0x014fec0003800000 */
[----:B------:R-:W-:Y:S02]  /*fc30*/  ULDC UR5, c[0x0][0x64c] ;  /* 0x0001930000057ab9 */ /* 0x000fe40000000800 */
[----:B------:R-:W-:-:S05]  /*fc40*/  IADD3 R3, P1, R14, UR5, RZ ;  /* 0x000000050e037c10 */ /* 0x000fca000ff3e0ff */
[----:B------:R-:W-:-:S04]  /*fc50*/  IMAD.X R13, RZ, RZ, R4, P1 ;  /* 0x000000ffff0d7224 */ /* 0x000fc800008e0604 */
[----:B------:R-:W-:-:S04]  /*fc60*/  IMAD.WIDE.U32 R4, R13, UR8, RZ ;  /* 0x000000080d047c25 */ /* 0x000fc8000f8e00ff */
[----:B------:R-:W-:-:S04]  /*fc70*/  IMAD.WIDE.U32 R4, P1, R3, UR9, R4 ;  /* 0x0000000903047c25 */ /* 0x000fc8000f820004 */
[----:B------:R-:W-:-:S04]  /*fc80*/  IMAD.WIDE.U32 R2, R3, UR8, RZ ;  /* 0x0000000803027c25 */ /* 0x000fc8000f8e00ff */
[----:B------:R-:W-:Y:S01]  /*fc90*/  IMAD.MOV.U32 R2, RZ, RZ, R5 ;  /* 0x000000ffff027224 */ /* 0x000fe200078e0005 */
[----:B------:R-:W-:Y:S01]  /*fca0*/  IADD3 RZ, P4, R3, R4, RZ ;  /* 0x0000000403ff7210 */ /* 0x000fe20007f9e0ff */
[----:B------:R-:W-:-:S04]  /*fcb0*/  IMAD.X R3, RZ, RZ, RZ, P1 ;  /* 0x000000ffff037224 */ /* 0x000fc800008e06ff */
[----:B------:R-:W-:-:S08]  /*fcc0*/  IMAD.WIDE.U32.X R2, R13, UR9, R2, P4 ;  /* 0x000000090d027c25 */ /* 0x000fd0000a0e0402 */
.L_x_313:
[----:B------:R-:W-:Y:S01]  /*fcd0*/  ULDC UR5, c[0x0][0x648] ;  /* 0x0001920000057ab9 */ /* 0x000fe20000000800 */
[----:B------:R-:W-:Y:S01]  /*fce0*/  LOP3.LUT R16, R16, UR19, RZ, 0xc0, !PT ;  /* 0x0000001310107c12 */ /* 0x000fe2000f8ec0ff */
[----:B------:R-:W-:Y:S01]  /*fcf0*/  IMAD.MOV R17, RZ, RZ, -R17 ;  /* 0x000000ffff117224 */ /* 0x000fe200078e0a11 */
[----:B------:R-:W-:Y:S01]  /*fd00*/  SHF.R.U64 R3, R2, UR5, R3 ;  /* 0x0000000502037c19 */ /* 0x000fe20008001203 */
[----:B------:R-:W-:Y:S01]  /*fd10*/  ULDC UR5, c[0x0][0x638] ;  /* 0x00018e0000057ab9 */ /* 0x000fe20000000800 */
[----:B------:R-:W-:Y:S01]  /*fd20*/  LOP3.LUT R7, R7, UR4, RZ, 0xc0, !PT ;  /* 0x0000000407077c12 */ /* 0x000fe2000f8ec0ff */
[----:B-1----:R-:W-:Y:S01]  /*fd30*/  @P2 IMAD R18, R15, R17, R12 ;  /* 0x000000110f122224 */ /* 0x002fe200078e020c */
[----:B------:R-:W-:Y:S01]  /*fd40*/  ULDC UR6, c[0x0][0x610] ;  /* 0x0001840000067ab9 */ /* 0x000fe20000000800 */
[----:B------:R-:W-:Y:S02]  /*fd50*/  IMAD.MOV R5, RZ, RZ, -R3 ;  /* 0x000000ffff057224 */ /* 0x000fe400078e0a03 */
[----:B------:R-:W-:-:S02]  /*fd60*/  IMAD R3, R3, UR22, R16 ;  /* 0x0000001603037c24 */ /* 0x000fc4000f8e0210 */
[----:B------:R-:W-:Y:S01]  /*fd70*/  IMAD R14, R5, UR5, R14 ;  /* 0x00000005050e7c24 */ /* 0x000fe2000f8e020e */
[----:B------:R-:W-:Y:S01]  /*fd80*/  ULDC UR5, c[0x0][0x600] ;  /* 0x0001800000057ab9 */ /* 0x000fe20000000800 */
[----:B------:R-:W-:Y:S02]  /*fd90*/  IMAD R3, R3, UR6, R18 ;  /* 0x0000000603037c24 */ /* 0x000fe4000f8e0212 */
[----:B------:R-:W-:Y:S02]  /*fda0*/  IMAD R14, R14, UR5, R7 ;  /* 0x000000050e0e7c24 */ /* 0x000fe4000f8e0207 */
[----:B------:R-:W-:-:S03]  /*fdb0*/  IMAD.MOV.U32 R2, RZ, RZ, 0x1 ;  /* 0x00000001ff027424 */ /* 0x000fc600078e00ff */
[----:B------:R-:W-:Y:S02]  /*fdc0*/  SEL R4, R14, R3, !P2 ;  /* 0x000000030e047207 */ /* 0x000fe40005000000 */
[----:B------:R-:W-:-:S03]  /*fdd0*/  SEL R3, R3, R14, !P2 ;  /* 0x0000000e03037207 */ /* 0x000fc60005000000 */
[----:B------:R1:W-:Y:S04]  /*fde0*/  STL [R1+0x90], R4 ;  /* 0x0000900401007387 */ /* 0x0003e80000100800 */
[----:B------:R1:W-:Y:S04]  /*fdf0*/  STL [R1+0x7c], R6 ;  /* 0x00007c0601007387 */ /* 0x0003e80000100800 */
[----:B------:R1:W-:Y:S02]  /*fe00*/  STL [R1+0x8c], R3 ;  /* 0x00008c0301007387 */ /* 0x0003e40000100800 */
.L_x_311:
[----:B------:R-:W-:Y:S05]  /*fe10*/  BSYNC B1 ;  /* 0x0000000000017941 */ /* 0x000fea0003800000 */
.L_x_310:
[----:B------:R-:W-:-:S13]  /*fe20*/  LOP3.LUT P1, RZ, R2, 0xff, RZ, 0xc0, !PT ;  /* 0x000000ff02ff7812 */ /* 0x000fda000782c0ff */
[----:B------:R-:W-:Y:S05]  /*fe30*/  @P1 BRA `(.L_x_314) ;  /* 0xfffffff400001947 */ /* 0x000fea000383ffff */
[----:B------:R-:W-:Y:S05]  /*fe40*/  BSYNC B0 ;  /* 0x0000000000007941 */ /* 0x000fea0003800000 */
.L_x_302:
[----:B------:R-:W-:-:S03]  /*fe50*/  UMOV UR5, 0xffffffff ;  /* 0xffffffff00057882 */ /* 0x000fc60000000000 */
[----:B------:R-:W-:Y:S05]  /*fe60*/  BRA.DIV UR5, `(.L_x_315) ;  /* 0x0000000605347947 */ /* 0x000fea000b800000 */
[----:B------:R-:W-:-:S13]  /*fe70*/  ELECT P0, URZ, PT ;  /* 0x00000000003f782f */ /* 0x000fda0003800000 */
.L_x_330:
[----:B------:R-:W-:Y:S04]  /*fe80*/  BSSY B0, `(.L_x_316) ;  /* 0x0000023000007945 */ /* 0x000fe80003800000 */
[----:B------:R-:W-:Y:S05]  /*fe90*/  @!P0 BRA `(.L_x_317) ;  /* 0x0000000000848947 */ /* 0x000fea0003800000 */
[----:B------:R-:W-:-:S04]  /*fea0*/  ULOP3.LUT UR5, UR13, 0x2, URZ, 0xfc, !UPT ;  /* 0x000000020d057892 */ /* 0x000fc8000f8efc3f */
[----:B------:R-:W-:-:S06]  /*feb0*/  UISETP.NE.AND UP0, UPT, UR5, 0x3, UPT ;  /* 0x000000030500788c */ /* 0x000fcc000bf05270 */
[----:B------:R-:W-:-:S13]  /*fec0*/  PLOP3.LUT P0, PT, PT, PT, UP0, 0x80, 0x0 ;  /* 0x000000000000781c */ /* 0x000fda0003f0f008 */
[----:B------:R-:W-:Y:S05]  /*fed0*/  @!P0 BRA `(.L_x_318) ;  /* 0x0000000000048947 */ /* 0x000fea0003800000 */
[----:B------:R-:W-:Y:S01]  /*fee0*/  BPT.TRAP 0x1 ;  /* 0x000000040000795c */ /* 0x000fe20000300000 */
.L_x_318:
[----:B01----:R-:W0:Y:S01]  /*fef0*/  S2R R3, SR_CgaCtaId ;  /* 0x0000000000037919 */ /* 0x003e220000008800 */
[----:B------:R-:W-:-:S04]  /*ff00*/  MOV R2, 0x400 ;  /* 0x0000040000027802 */ /* 0x000fc80000000f00 */
[----:B0-----:R-:W-:Y:S02]  /*ff10*/  LEA R3, R3, R2, 0x18 ;  /* 0x0000000203037211 */ /* 0x001fe400078ec0ff */
[----:B------:R-:W-:-:S03]  /*ff20*/  SHF.L.U32 R2, R0, 0x1f, RZ ;  /* 0x0000001f00027819 */ /* 0x000fc600000006ff */
[----:B------:R-:W-:-:S04]  /*ff30*/  VIADD R3, R3, 0x18 ;  /* 0x0000001803037836 */ /* 0x000fc80000000000 */
[C---:B------:R-:W-:Y:S02]  /*ff40*/  IMAD R7, R10.reuse, 0x8, R3 ;  /* 0x000000080a077824 */ /* 0x040fe400078e0203 */
[----:B------:R-:W-:Y:S02]  /*ff50*/  VIADD R10, R10, 0x1 ;  /* 0x000000010a0a7836 */ /* 0x000fe40000000000 */
[----:B------:R-:W0:Y:S03]  /*ff60*/  SYNCS.PHASECHK.TRANS64.TRYWAIT P0, [R7+URZ], R2 ;  /* 0x00000002070075a7 */ /* 0x000e26000800017f */
[----:B------:R-:W-:-:S04]  /*ff70*/  ISETP.NE.AND P1, PT, R10, 0x3, PT ;  /* 0x000000030a00780c */ /* 0x000fc80003f25270 */
[----:B------:R-:W-:Y:S02]  /*ff80*/  SEL R5, RZ, 0x1, P1 ;  /* 0x00000001ff057807 */ /* 0x000fe40000800000 */
[----:B------:R-:W-:Y:S02]  /*ff90*/  SEL R10, R10, RZ, P1 ;  /* 0x000000ff0a0a7207 */ /* 0x000fe40000800000 */
[----:B------:R-:W-:-:S03]  /*ffa0*/  LOP3.LUT R5, R0, R5, RZ, 0x3c, !PT ;  /* 0x0000000500057212 */ /* 0x000fc600078e3cff */
[----:B------:R-:W-:Y:S01]  /*ffb0*/  IMAD R9, R10, 0x8, R3 ;  /* 0x000000080a097824 */ /* 0x000fe200078e0203 */
[----:B------:R-:W-:Y:S01]  /*ffc0*/  SHF.L.U32 R4, R5, 0x1f, RZ ;  /* 0x0000001f05047819 */ /* 0x000fe200000006ff */
[----:B0-----:R-:W-:Y:S06]  /*ffd0*/  @!P0 BRA `(.L_x_319) ;  /* 0x0000000000fc8947 */ /* 0x001fec0003800000 */
.L_x_331:
[----:B------:R-:W1:Y:S01]  /*ffe0*/  SYNCS.PHASECHK.TRANS64.TRYWAIT P0, [R9+URZ], R4 ;  /* 0x00000004090075a7 */ /* 0x000e62000800017f */
[----:B------:R-:W-:-:S05]  /*fff0*/  VIADD R0, R10, 0x1 ;  /* 0x000000010a007836 */ /* 0x000fca0000000000 */
[----:B------:R-:W-:-:S04]  /*10000*/  ISETP.NE.AND P1, PT, R0, 0x3, PT ;  /* 0x000000030000780c */ /* 0x000fc80003f25270 */
[----:B0-----:R-:W-:Y:S02]  /*10010*/  SEL R2, RZ, 0x1, P1 ;  /* 0x00000001ff027807 */ /* 0x001fe40000800000 */
[----:B------:R-:W-:Y:S02]  /*10020*/  SEL R0, R0, RZ, P1 ;  /* 0x000000ff00007207 */ /* 0x000fe40000800000 */
[----:B------:R-:W-:Y:S01]  /*10030*/  LOP3.LUT R2, R5, R2, RZ, 0x3c, !PT ;  /* 0x0000000205027212 */ /* 0x000fe200078e3cff */
[----:B-1----:R-:W-:Y:S06]  /*10040*/  @!P0 BRA `(.L_x_320) ;  /* 0x0000000000f48947 */ /* 0x002fec0003800000 */
.L_x_332:
[----:B------:R-:W-:Y:S01]  /*10050*/  IMAD R3, R0, 0x8, R3 ;  /* 0x0000000800037824 */ /* 0x000fe200078e0203 */
[----:B------:R-:W-:-:S07]  /*10060*/  SHF.L.U32 R0, R2, 0x1f, RZ ;  /* 0x0000001f02007819 */ /* 0x000fce00000006ff */
.L_x_321:
[----:B-1----:R1:W2:Y:S02]  /*10070*/  SYNCS.PHASECHK.TRANS64.TRYWAIT P0, [R3+URZ], R0 ;  /* 0x00000000030075a7 */ /* 0x0022a4000800017f */
[----:B--2---:R-:W-:Y:S05]  /*10080*/  @!P0 NANOSLEEP.SYNCS 0x989680 ;  /* 0x009896800000895d */ /* 0x004fea0003900000 */
[----:B------:R-:W2:Y:S02]  /*10090*/  @!P0 SYNCS.PHASECHK.TRANS64 P0, [R3+URZ], R0 ;  /* 0x00000000030085a7 */ /* 0x000ea4000800007f */
[----:B--2---:R-:W-:Y:S05]  /*100a0*/  @!P0 BRA `(.L_x_321) ;  /* 0xfffffffc00f08947 */ /* 0x004fea000383ffff */
.L_x_317:
[----:B------:R-:W-:Y:S05]  /*100b0*/  BSYNC B0 ;  /* 0x0000000000007941 */ /* 0x000fea0003800000 */
.L_x_316:
[----:B------:R-:W-:Y:S05]  /*100c0*/  EXIT ;  /* 0x000000000000794d */ /* 0x000fea0003800000 */
.L_x_19:
[----:B----4-:R-:W-:-:S04]  /*100d0*/  IMAD.U32 R3, RZ, RZ, UR17 ;  /* 0x00000011ff037e24 */ /* 0x010fc8000f8e00ff */
[----:B------:R4:W0:Y:S03]  /*100e0*/  SYNCS.PHASECHK.TRANS64.TRYWAIT P0, [R3+URZ+-0x8], R0 ;  /* 0xfffff800030075a7 */ /* 0x000826000800017f */
[----:B0-----:R-:W-:Y:S05]  /*100f0*/  @!P0 NANOSLEEP.SYNCS 0x989680 ;  /* 0x009896800000895d */ /* 0x001fea0003900000 */
[----:B------:R-:W0:Y:S02]  /*10100*/  @!P0 SYNCS.PHASECHK.TRANS64 P0, [R3+URZ+-0x8], R0 ;  /* 0xfffff800030085a7 */ /* 0x000e24000800007f */
[----:B0-----:R-:W-:Y:S05]  /*10110*/  @!P0 BRA `(.L_x_19) ;  /* 0xfffffffc00ec8947 */ /* 0x001fea000383ffff */
[----:B------:R-:W-:Y:S05]  /*10120*/  BRA `(.L_x_322) ;  /* 0xffffff1400b87947 */ /* 0x000fea000383ffff */
.L_x_24:
[----:B-1----:R-:W-:-:S04]  /*10130*/  IMAD.U32 R3, RZ, RZ, UR6 ;  /* 0x00000006ff037e24 */ /* 0x002fc8000f8e00ff */
[----:B------:R1:W2:Y:S03]  /*10140*/  SYNCS.PHASECHK.TRANS64.TRYWAIT P0, [R3+URZ], R0 ;  /* 0x00000000030075a7 */ /* 0x0002a6000800017f */
[----:B--2---:R-:W-:Y:S05]  /*10150*/  @!P0 NANOSLEEP.SYNCS 0x989680 ;  /* 0x009896800000895d */ /* 0x004fea0003900000 */
[----:B------:R-:W2:Y:S02]  /*10160*/  @!P0 SYNCS.PHASECHK.TRANS64 P0, [R3+URZ], R0 ;  /* 0x00000000030085a7 */ /* 0x000ea4000800007f */
[----:B--2---:R-:W-:Y:S05]  /*10170*/  @!P0 BRA `(.L_x_24) ;  /* 0xfffffffc00ec8947 */ /* 0x004fea000383ffff */
[----:B------:R-:W-:Y:S05]  /*10180*/  BRA `(.L_x_23) ;  /* 0xffffff2000247947 */ /* 0x000fea000383ffff */
.L_x_30:
[----:B-----5:R1:W-:Y:S02]  /*10190*/  STL [R1+0xa4], R0 ;  /* 0x0000a40001007387 */ /* 0x0203e40000100800 */
[----:B-1----:R-:W-:-:S04]  /*101a0*/  IMAD.U32 R0, RZ, RZ, UR9 ;  /* 0x00000009ff007e24 */ /* 0x002fc8000f8e00ff */
[----:B------:R1:W3:Y:S03]  /*101b0*/  SYNCS.PHASECHK.TRANS64.TRYWAIT P0, [R0+URZ], R229 ;  /* 0x000000e5000075a7 */ /* 0x0002e6000800017f */
[----:B---3--:R-:W-:Y:S05]  /*101c0*/  @!P0 NANOSLEEP.SYNCS 0x989680 ;  /* 0x009896800000895d */ /* 0x008fea0003900000 */
[----:B------:R1:W3:Y:S02]  /*101d0*/  @!P0 SYNCS.PHASECHK.TRANS64 P0, [R0+URZ], R229 ;  /* 0x000000e5000085a7 */ /* 0x0002e4000800007f */
[----:B-1----:R1:W5:Y:S02]  /*101e0*/  LDL.LU R0, [R1+0xa4] ;  /* 0x0000a40001007983 */ /* 0x0023640000300800 */
[----:B-1-3--:R-:W-:Y:S05]  /*101f0*/  @!P0 BRA `(.L_x_30) ;  /* 0xfffffffc00e48947 */ /* 0x00afea000383ffff */
[----:B------:R-:W-:Y:S05]  /*10200*/  BRA `(.L_x_29) ;  /* 0xffffff3000787947 */ /* 0x000fea000383ffff */
.L_x_38:
[----:B0-----:R-:W-:-:S04]  /*10210*/  IMAD.U32 R25, RZ, RZ, UR17 ;  /* 0x00000011ff197e24 */ /* 0x001fc8000f8e00ff */
[----:B------:R0:W3:Y:S03]  /*10220*/  SYNCS.PHASECHK.TRANS64.TRYWAIT P0, [R25+URZ+0x8], R24 ;  /* 0x00000818190075a7 */ /* 0x0000e6000800017f */
[----:B---3--:R-:W-:Y:S05]  /*10230*/  @!P0 NANOSLEEP.SYNCS 0x989680 ;  /* 0x009896800000895d */ /* 0x008fea0003900000 */
[----:B------:R-:W3:Y:S02]  /*10240*/  @!P0 SYNCS.PHASECHK.TRANS64 P0, [R25+URZ+0x8], R24 ;  /* 0x00000818190085a7 */ /* 0x000ee4000800007f */
[----:B---3--:R-:W-:Y:S05]  /*10250*/  @!P0 BRA `(.L_x_38) ;  /* 0xfffffffc00ec8947 */ /* 0x008fea000383ffff */
[----:B------:R-:W-:Y:S05]  /*10260*/  BRA `(.L_x_323) ;  /* 0xffffff54007c7947 */ /* 0x000fea000383ffff */
.L_x_303:
[----:B------:R-:W-:Y:S01]  /*10270*/  BSSY B1, `(.L_x_324) ;  /* 0x0000006000017945 */ /* 0x000fe20003800000 */
[----:B------:R-:W-:-:S07]  /*10280*/  IMAD.MOV.U32 R2, RZ, RZ, -0x1 ;  /* 0xffffffffff027424 */ /* 0x000fce00078e00ff */
[----:B------:R-:W-:Y:S05]  /*10290*/  WARPSYNC.COLLECTIVE R2, `(.L_x_325) ;  /* 0x00000000020c7348 */ /* 0x000fea0003c00000 */
[----:B------:R-:W-:Y:S02]  /*102a0*/  ELECT P1, UR62, PT ;  /* 0x00000000003e782f */ /* 0x000fe40003820000 */
[----:B------:R-:W-:Y:S01]  /*102b0*/  MOV R2, UR62 ;  /* 0x0000003e00027c02 */ /* 0x000fe20008000f00 */
[----:B------:R-:W-:Y:S10]  /*102c0*/  ENDCOLLECTIVE ;  /* 0x000000000000791b */ /* 0x000ff40003800000 */
.L_x_325:
[----:B------:R-:W-:Y:S05]  /*102d0*/  BSYNC B1 ;  /* 0x0000000000017941 */ /* 0x000fea0003800000 */
.L_x_324:
[----:B------:R-:W-:Y:S05]  /*102e0*/  BRA `(.L_x_326) ;  /* 0xffffffec00e07947 */ /* 0x000fea000383ffff */
.L_x_306:
[----:B-1----:R1:W2:Y:S02]  /*102f0*/  SYNCS.PHASECHK.TRANS64.TRYWAIT P1, [R13+URZ+0x18], R4 ;  /* 0x000018040d0075a7 */ /* 0x0022a4000802017f */
[----:B--2---:R-:W-:Y:S05]  /*10300*/  @!P1 NANOSLEEP.SYNCS 0x989680 ;  /* 0x009896800000995d */ /* 0x004fea0003900000 */
[----:B------:R-:W2:Y:S02]  /*10310*/  @!P1 SYNCS.PHASECHK.TRANS64 P1, [R13+URZ+0x18], R4 ;  /* 0x000018040d0095a7 */ /* 0x000ea4000802007f */
[----:B--2---:R-:W-:Y:S05]  /*10320*/  @!P1 BRA `(.L_x_306) ;  /* 0xfffffffc00f09947 */ /* 0x004fea000383ffff */
[----:B------:R-:W-:Y:S05]  /*10330*/  BRA `(.L_x_327) ;  /* 0xfffffff0001c7947 */ /* 0x000fea000383ffff */
.L_x_315:
[----:B------:R-:W-:Y:S01]  /*10340*/  BSSY B0, `(.L_x_328) ;  /* 0x0000006000007945 */ /* 0x000fe20003800000 */
[----:B------:R-:W-:-:S07]  /*10350*/  IMAD.MOV.U32 R2, RZ, RZ, -0x1 ;  /* 0xffffffffff027424 */ /* 0x000fce00078e00ff */
[----:B01----:R-:W-:Y:S05]  /*10360*/  WARPSYNC.COLLECTIVE R2, `(.L_x_329) ;  /* 0x00000000020c7348 */ /* 0x003fea0003c00000 */
[----:B------:R-:W-:Y:S02]  /*10370*/  ELECT P1, UR62, PT ;  /* 0x00000000003e782f */ /* 0x000fe40003820000 */
[----:B------:R-:W-:Y:S01]  /*10380*/  MOV R2, UR62 ;  /* 0x0000003e00027c02 */ /* 0x000fe20008000f00 */
[----:B01----:R-:W-:Y:S10]  /*10390*/  ENDCOLLECTIVE ;  /* 0x000000000000791b */ /* 0x003ff40003800000 */
.L_x_329:
[----:B------:R-:W-:Y:S05]  /*103a0*/  BSYNC B0 ;  /* 0x0000000000007941 */ /* 0x000fea0003800000 */
.L_x_328:
[----:B------:R-:W-:Y:S01]  /*103b0*/  PLOP3.LUT P0, PT, P1, PT, PT, 0x80, 0x0 ;  /* 0x000000000000781c */ /* 0x000fe20000f0f070 */
[----:B------:R-:W-:-:S12]  /*103c0*/  BRA `(.L_x_330) ;  /* 0xfffffff800ac7947 */ /* 0x000fd8000383ffff */
.L_x_319:
[----:B0-----:R0:W1:Y:S02]  /*103d0*/  SYNCS.PHASECHK.TRANS64.TRYWAIT P0, [R7+URZ], R2 ;  /* 0x00000002070075a7 */ /* 0x001064000800017f */
[----:B-1----:R-:W-:Y:S05]  /*103e0*/  @!P0 NANOSLEEP.SYNCS 0x989680 ;  /* 0x009896800000895d */ /* 0x002fea0003900000 */
[----:B------:R-:W1:Y:S02]  /*103f0*/  @!P0 SYNCS.PHASECHK.TRANS64 P0, [R7+URZ], R2 ;  /* 0x00000002070085a7 */ /* 0x000e64000800007f */
[----:B-1----:R-:W-:Y:S05]  /*10400*/  @!P0 BRA `(.L_x_319) ;  /* 0xfffffffc00f08947 */ /* 0x002fea000383ffff */
[----:B------:R-:W-:Y:S05]  /*10410*/  BRA `(.L_x_331) ;  /* 0xfffffff800f07947 */ /* 0x000fea000383ffff */
.L_x_320:
[----:B0-----:R0:W1:Y:S02]  /*10420*/  SYNCS.PHASECHK.TRANS64.TRYWAIT P0, [R9+URZ], R4 ;  /* 0x00000004090075a7 */ /* 0x001064000800017f */
[----:B-1----:R-:W-:Y:S05]  /*10430*/  @!P0 NANOSLEEP.SYNCS 0x989680 ;  /* 0x009896800000895d */ /* 0x002fea0003900000 */
[----:B------:R-:W1:Y:S02]  /*10440*/  @!P0 SYNCS.PHASECHK.TRANS64 P0, [R9+URZ], R4 ;  /* 0x00000004090085a7 */ /* 0x000e64000800007f */
[----:B-1----:R-:W-:Y:S05]  /*10450*/  @!P0 BRA `(.L_x_320) ;  /* 0xfffffffc00f08947 */ /* 0x002fea000383ffff */
[----:B------:R-:W-:Y:S05]  /*10460*/  BRA `(.L_x_332) ;  /* 0xfffffff800f87947 */ /* 0x000fea000383ffff */
.L_x_333:
[----:B------:R-:W-:-:S00]  /*10470*/  BRA `(.L_x_333) ;  /* 0xfffffffc00fc7947 */ /* 0x000fc0000383ffff */
[----:B------:R-:W-:-:S00]  /*10480*/  NOP ;  /* 0x0000000000007918 */ /* 0x000fc00000000000 */
[----:B------:R-:W-:-:S00]  /*10490*/  NOP ;  /* 0x0000000000007918 */ /* 0x000fc00000000000 */
[----:B------:R-:W-:-:S00]  /*104a0*/  NOP ;  /* 0x0000000000007918 */ /* 0x000fc00000000000 */
[----:B------:R-:W-:-:S00]  /*104b0*/  NOP ;  /* 0x0000000000007918 */ /* 0x000fc00000000000 */
[----:B------:R-:W-:-:S00]  /*104c0*/  NOP ;  /* 0x0000000000007918 */ /* 0x000fc00000000000 */
[----:B------:R-:W-:-:S00]  /*104d0*/  NOP ;  /* 0x0000000000007918 */ /* 0x000fc00000000000 */
[----:B------:R-:W-:-:S00]  /*104e0*/  NOP ;  /* 0x0000000000007918 */ /* 0x000fc00000000000 */
[----:B------:R-:W-:-:S00]  /*104f0*/  NOP ;  /* 0x0000000000007918 */ /* 0x000fc00000000000 */
.L_x_334:


//--------------------- .nv.shared._ZN7cutlass13device_kernelINS_4gemm6kernel13GemmUniversalIN4cute5tupleIJiiiiEEENS1_10collective13CollectiveMmaINS1_37MainloopSm90TmaGmmaWarpSpecializedFP8ILi3ENS5_IJNS4_1CILi2EEENSA_ILi1EEESC_EEENS1_32KernelTmaWarpSpecializedPingpongEEENS5_IJNSA_ILi64EEENSA_ILi256EEENSA_ILi32EEEEEENS_12float_e4m3_tENS5_IJlSC_lEEESK_SL_NS4_8TiledMMAINS4_8MMA_AtomIJNS4_4SM904GMMA31MMA_64x256x32_F32E4M3E4M3_SS_TNILNSP_7ScaleInE1ELSR_1EEEEEENS4_6LayoutINS5_IJSC_SC_SC_EEENS5_IJNSA_ILi0EEESW_SW_EEEEENS5_IJNS4_10UnderscoreESZ_SZ_EEEEENS4_13SM90_TMA_LOADENS4_14ComposedLayoutINS4_7SwizzleILi1ELi4ELi3EEENS4_18smem_ptr_flag_bitsILi8EEENSU_INS5_IJNSA_ILi8EEESI_EEENS5_IJSI_SC_EEEEEEEvNS4_8identityENS4_23SM90_TMA_LOAD_MULTICASTES1C_vS1D_EENS_8epilogue10collective6detail29Sm90TmaWarpSpecializedAdapterINS1H_15DefaultEpilogueISK_SL_SL_NS1G_6thread17LinearCombinationISK_Li1EffLNS1L_9ScaleType4KindE0ELNS_15FloatRoundStyleE2ESK_EENS1_15EpilogueDefaultEEEEEvvEEEEvNT_6ParamsE --------------------------
	.section	.nv.shared._ZN7cutlass13device_kernelINS_4gemm6kernel13GemmUniversalIN4cute5tupleIJiiiiEEENS1_10collective13CollectiveMmaINS1_37MainloopSm90TmaGmmaWarpSpecializedFP8ILi3ENS5_IJNS4_1CILi2EEENSA_ILi1EEESC_EEENS1_32KernelTmaWarpSpecializedPingpongEEENS5_IJNSA_ILi64EEENSA_ILi256EEENSA_ILi32EEEEEENS_12float_e4m3_tENS5_IJlSC_lEEESK_SL_NS4_8TiledMMAINS4_8MMA_AtomIJNS4_4SM904GMMA31MMA_64x256x32_F32E4M3E4M3_SS_TNILNSP_7ScaleInE1ELSR_1EEEEEENS4_6LayoutINS5_IJSC_SC_SC_EEENS5_IJNSA_ILi0EEESW_SW_EEEEENS5_IJNS4_10UnderscoreESZ_SZ_EEEEENS4_13SM90_TMA_LOADENS4_14ComposedLayoutINS4_7SwizzleILi1ELi4ELi3EEENS4_18smem_ptr_flag_bitsILi8EEENSU_INS5_IJNSA_ILi8EEESI_EEENS5_IJSI_SC_EEEEEEEvNS4_8identityENS4_23SM90_TMA_LOAD_MULTICASTES1C_vS1D_EENS_8epilogue10collective6detail29Sm90TmaWarpSpecializedAdapterINS1H_15DefaultEpilogueISK_SL_SL_NS1G_6thread17LinearCombinationISK_Li1EffLNS1L_9ScaleType4KindE0ELNS_15FloatRoundStyleE2ESK_EENS1_15EpilogueDefaultEEEEEvvEEEEvNT_6ParamsE,"aw",@nobits
	.sectionflags	@""
	.align	16
	.zero		1024


//--------------------- .nv.shared.reserved.0     --------------------------
	.section	.nv.shared.reserved.0,"aw",@nobits
	.weak		__nv_reservedSMEM_offset_0_alias
	.size		__nv_reservedSMEM_offset_0_alias, 0, 0
	.other		__nv_reservedSMEM_offset_0_alias,@"STO_CUDA_RESERVED_SHARED STV_DEFAULT"
__nv_reservedSMEM_offset_0_alias:
	.zero		0


//--------------------- .nv.global                --------------------------
	.section	.nv.global,"aw",@nobits
.nv.global:
	.type		_ZN39_INTERNAL_84ad58ec_4_k_cu_b6f3750c_35354cute1_E,@object
	.size		_ZN39_INTERNAL_84ad58ec_4_k_cu_b6f3750c_35354cute1_E,(_ZN39_INTERNAL_84ad58ec_4_k_cu_b6f3750c_35354cuda3std3__45__cpo6cbeginE - _ZN39_INTERNAL_84ad58ec_4_k_cu_b6f3750c_35354cute1_E)
_ZN39_INTERNAL_84ad58ec_4_k_cu_b6f3750c_35354cute1_E:
	.zero		1
	.type		_ZN39_INTERNAL_84ad58ec_4_k_cu_b6f3750c_35354cuda3std3__45__cpo6cbeginE,@object
	.size		_ZN39_INTERNAL_84ad58ec_4_k_cu_b6f3750c_35354cuda3std3__45__cpo6cbeginE,(_ZN39_INTERNAL_84ad58ec_4_k_cu_b6f3750c_35354cuda3std3__48in_placeE - _ZN39_INTERNAL_84ad58ec_4_k_cu_b6f3750c_35354cuda3std3__45__cpo6cbeginE)
_ZN39_INTERNAL_84ad58ec_4_k_cu_b6f3750c_35354cuda3std3__45__cpo6cbeginE:
	.zero		1
	.type		_ZN39_INTERNAL_84ad58ec_4_k_cu_b6f3750c_35354cuda3std3__48in_placeE,@object
	.size		_ZN39_INTERNAL_84ad58ec_4_k_cu_b6f3750c_35354cuda3std3__48in_placeE,(_ZN39_INTERNAL_84ad58ec_4_k_cu_b6f3750c_35354cuda3std6ranges3__45__cpo9iter_moveE - _ZN39_INTERNAL_84ad58ec_4_k_cu_b6f3750c_35354cuda3std3__48in_placeE)
_ZN39_INTERNAL_84ad58ec_4_k_cu_b6f3750c_35354cuda3std3__48in_placeE:
	.zero		1
	.type		_ZN39_INTERNAL_84ad58ec_4_k_cu_b6f3750c_35354cuda3std6ranges3__45__cpo9iter_moveE,@object
	.size		_ZN39_INTERNAL_84ad58ec_4_k_cu_b6f3750c_35354cuda3std6ranges3__45__cpo9iter_moveE,(_ZN39_INTERNAL_84ad58ec_4_k_cu_b6f3750c_35354cuda3std3__45__cpo5beginE - _ZN39_INTERNAL_84ad58ec_4_k_cu_b6f3750c_35354cuda3std6ranges3__45__cpo9iter_moveE)
_ZN39_INTERNAL_84ad58ec_4_k_cu_b6f3750c_35354cuda3std6ranges3__45__cpo9iter_moveE:
	.zero		1
	.type		_ZN39_INTERNAL_84ad58ec_4_k_cu_b6f3750c_35354cuda3std3__45__cpo5beginE,@object
	.size		_ZN39_INTERNAL_84ad58ec_4_k_cu_b6f3750c_35354cuda3std3__45__cpo5beginE,(_ZN39_INTERNAL_84ad58ec_4_k_cu_b6f3750c_35354cuda3std3__441_GLOBAL__N__84ad58ec_4_k_cu_b6f3750c_35356ignoreE - _ZN39_INTERNAL_84ad58ec_4_k_cu_b6f3750c_35354cuda3std3__45__cpo5beginE)
_ZN39_INTERNAL_84ad58ec_4_k_cu_b6f3750c_35354cuda3std3__45__cpo5beginE:
	.zero		1
	.type		_ZN39_INTERNAL_84ad58ec_4_k_cu_b6f3750c_35354cuda3std3__441_GLOBAL__N__84ad58ec_4_k_cu_b6f3750c_35356ignoreE,@object
	.size		_ZN39_INTERNAL_84ad58ec_4_k_cu_b6f3750c_35354cuda3std3__441_GLOBAL__N__84ad58ec_4_k_cu_b6f3750c_35356ignoreE,(_ZN39_INTERNAL_84ad58ec_4_k_cu_b6f3750c_35354cute7productE - _ZN39_INTERNAL_84ad58ec_4_k_cu_b6f3750c_35354cuda3std3__441_GLOBAL__N__84ad58ec_4_k_cu_b6f3750c_35356ignoreE)
_ZN39_INTERNAL_84ad58ec_4_k_cu_b6f3750c_35354cuda3std3__441_GLOBAL__N__84ad58ec_4_k_cu_b6f3750c_35356ignoreE:
	.zero		1
	.type		_ZN39_INTERNAL_84ad58ec_4_k_cu_b6f3750c_35354cute7productE,@object
	.size		_ZN39_INTERNAL_84ad58ec_4_k_cu_b6f3750c_35354cute7productE,(_ZN39_INTERNAL_84ad58ec_4_k_cu_b6f3750c_35354cuda3std3__45__cpo3endE - _ZN39_INTERNAL_84ad58ec_4_k_cu_b6f3750c_35354cute7productE)
_ZN39_INTERNAL_84ad58ec_4_k_cu_b6f3750c_35354cute7productE:
	.zero		1
	.type		_ZN39_INTERNAL_84ad58ec_4_k_cu_b6f3750c_35354cuda3std3__45__cpo3endE,@object
	.size		_ZN39_INTERNAL_84ad58ec_4_k_cu_b6f3750c_35354cuda3std3__45__cpo3endE,(_ZN39_INTERNAL_84ad58ec_4_k_cu_b6f3750c_35354cuda3std3__419piecewise_constructE - _ZN39_INTERNAL_84ad58ec_4_k_cu_b6f3750c_35354cuda3std3__45__cpo3endE)
_ZN39_INTERNAL_84ad58ec_4_k_cu_b6f3750c_35354cuda3std3__45__cpo3endE:
	.zero		1
	.type		_ZN39_INTERNAL_84ad58ec_4_k_cu_b6f3750c_35354cuda3std3__419piecewise_constructE,@object
	.size		_ZN39_INTERNAL_84ad58ec_4_k_cu_b6f3750c_35354cuda3std3__419piecewise_constructE,(_ZN39_INTERNAL_84ad58ec_4_k_cu_b6f3750c_35354cuda3std3__45__cpo4cendE - _ZN39_INTERNAL_84ad58ec_4_k_cu_b6f3750c_35354cuda3std3__419piecewise_constructE)
_ZN39_INTERNAL_84ad58ec_4_k_cu_b6f3750c_35354cuda3std3__419piecewise_constructE:
	.zero		1
	.type		_ZN39_INTERNAL_84ad58ec_4_k_cu_b6f3750c_35354cuda3std3__45__cpo4cendE,@object
	.size		_ZN39_INTERNAL_84ad58ec_4_k_cu_b6f3750c_35354cuda3std3__45__cpo4cendE,(_ZN39_INTERNAL_84ad58ec_4_k_cu_b6f3750c_35354cuda3std6ranges3__45__cpo4swapE - _ZN39_INTERNAL_84ad58ec_4_k_cu_b6f3750c_35354cuda3std3__45__cpo4cendE)
_ZN39_INTERNAL_84ad58ec_4_k_cu_b6f3750c_35354cuda3std3__45__cpo4cendE:
	.zero		1
	.type		_ZN39_INTERNAL_84ad58ec_4_k_cu_b6f3750c_35354cuda3std6ranges3__45__cpo4swapE,@object
	.size		_ZN39_INTERNAL_84ad58ec_4_k_cu_b6f3750c_35354cuda3std6ranges3__45__cpo4swapE,(.L_7 - _ZN39_INTERNAL_84ad58ec_4_k_cu_b6f3750c_35354cuda3std6ranges3__45__cpo4swapE)
_ZN39_INTERNAL_84ad58ec_4_k_cu_b6f3750c_35354cuda3std6ranges3__45__cpo4swapE:
	.zero		1
.L_7:


//--------------------- .nv.constant0._ZN7cutlass13device_kernelINS_4gemm6kernel13GemmUniversalIN4cute5tupleIJiiiiEEENS1_10collective13CollectiveMmaINS1_37MainloopSm90TmaGmmaWarpSpecializedFP8ILi3ENS5_IJNS4_1CILi2EEENSA_ILi1EEESC_EEENS1_32KernelTmaWarpSpecializedPingpongEEENS5_IJNSA_ILi64EEENSA_ILi256EEENSA_ILi32EEEEEENS_12float_e4m3_tENS5_IJlSC_lEEESK_SL_NS4_8TiledMMAINS4_8MMA_AtomIJNS4_4SM904GMMA31MMA_64x256x32_F32E4M3E4M3_SS_TNILNSP_7ScaleInE1ELSR_1EEEEEENS4_6LayoutINS5_IJSC_SC_SC_EEENS5_IJNSA_ILi0EEESW_SW_EEEEENS5_IJNS4_10UnderscoreESZ_SZ_EEEEENS4_13SM90_TMA_LOADENS4_14ComposedLayoutINS4_7SwizzleILi1ELi4ELi3EEENS4_18smem_ptr_flag_bitsILi8EEENSU_INS5_IJNSA_ILi8EEESI_EEENS5_IJSI_SC_EEEEEEEvNS4_8identityENS4_23SM90_TMA_LOAD_MULTICASTES1C_vS1D_EENS_8epilogue10collective6detail29Sm90TmaWarpSpecializedAdapterINS1H_15DefaultEpilogueISK_SL_SL_NS1G_6thread17LinearCombinationISK_Li1EffLNS1L_9ScaleType4KindE0ELNS_15FloatRoundStyleE2ESK_EENS1_15EpilogueDefaultEEEEEvvEEEEvNT_6ParamsE --------------------------
	.section	.nv.constant0._ZN7cutlass13device_kernelINS_4gemm6kernel13GemmUniversalIN4cute5tupleIJiiiiEEENS1_10collective13CollectiveMmaINS1_37MainloopSm90TmaGmmaWarpSpecializedFP8ILi3ENS5_IJNS4_1CILi2EEENSA_ILi1EEESC_EEENS1_32KernelTmaWarpSpecializedPingpongEEENS5_IJNSA_ILi64EEENSA_ILi256EEENSA_ILi32EEEEEENS_12float_e4m3_tENS5_IJlSC_lEEESK_SL_NS4_8TiledMMAINS4_8MMA_AtomIJNS4_4SM904GMMA31MMA_64x256x32_F32E4M3E4M3_SS_TNILNSP_7ScaleInE1ELSR_1EEEEEENS4_6LayoutINS5_IJSC_SC_SC_EEENS5_IJNSA_ILi0EEESW_SW_EEEEENS5_IJNS4_10UnderscoreESZ_SZ_EEEEENS4_13SM90_TMA_LOADENS4_14ComposedLayoutINS4_7SwizzleILi1ELi4ELi3EEENS4_18smem_ptr_flag_bitsILi8EEENSU_INS5_IJNSA_ILi8EEESI_EEENS5_IJSI_SC_EEEEEEEvNS4_8identityENS4_23SM90_TMA_LOAD_MULTICASTES1C_vS1D_EENS_8epilogue10collective6detail29Sm90TmaWarpSpecializedAdapterINS1H_15DefaultEpilogueISK_SL_SL_NS1G_6thread17LinearCombinationISK_Li1EffLNS1L_9ScaleType4KindE0ELNS_15FloatRoundStyleE2ESK_EENS1_15EpilogueDefaultEEEEEvvEEEEvNT_6ParamsE,"a",@progbits
	.sectionflags	@""
	.align	4
.nv.constant0._ZN7cutlass13device_kernelINS_4gemm6kernel13GemmUniversalIN4cute5tupleIJiiiiEEENS1_10collective13CollectiveMmaINS1_37MainloopSm90TmaGmmaWarpSpecializedFP8ILi3ENS5_IJNS4_1CILi2EEENSA_ILi1EEESC_EEENS1_32KernelTmaWarpSpecializedPingpongEEENS5_IJNSA_ILi64EEENSA_ILi256EEENSA_ILi32EEEEEENS_12float_e4m3_tENS5_IJlSC_lEEESK_SL_NS4_8TiledMMAINS4_8MMA_AtomIJNS4_4SM904GMMA31MMA_64x256x32_F32E4M3E4M3_SS_TNILNSP_7ScaleInE1ELSR_1EEEEEENS4_6LayoutINS5_IJSC_SC_SC_EEENS5_IJNSA_ILi0EEESW_SW_EEEEENS5_IJNS4_10UnderscoreESZ_SZ_EEEEENS4_13SM90_TMA_LOADENS4_14ComposedLayoutINS4_7SwizzleILi1ELi4ELi3EEENS4_18smem_ptr_flag_bitsILi8EEENSU_INS5_IJNSA_ILi8EEESI_EEENS5_IJSI_SC_EEEEEEEvNS4_8identityENS4_23SM90_TMA_LOAD_MULTICASTES1C_vS1D_EENS_8epilogue10collective6detail29Sm90TmaWarpSpecializedAdapterINS1H_15DefaultEpilogueISK_SL_SL_NS1G_6thread17LinearCombinationISK_Li1EffLNS1L_9ScaleType4KindE0ELNS_15FloatRoundStyleE2ESK_EENS1_15EpilogueDefaultEEEEEvvEEEEvNT_6ParamsE:
	.zero		1664


//--------------------- SYMBOLS --------------------------

	.type		.nv.reservedSmem.offset0,@object
	.size		.nv.reservedSmem.offset0,0x4
